	.target	sm_90a

	.elftype	@"ET_EXEC"


//--------------------- .note.nv.tkinfo           --------------------------
	.section	.note.nv.tkinfo,"",@"SHT_NOTE"
	.sectionflags	@"SHF_NOTE_NV_TKINFO"
	.tkinfo
        /*0018*/ 	.word	0x00000002
        /*0030*/ 	.string	""
        /*0030*/ 	.string	"ptxas"
        /*0030*/ 	.string	"Cuda compilation tools, release 13.0, V13.0.88"
        /*0030*/ 	.string	"Build cuda_13.0.r13.0/compiler.36424714_0"
        /*0030*/ 	.string	"-v  -suppress-debug-info  -lineinfo  -arch sm_90a "



//--------------------- .note.nv.cuinfo           --------------------------
	.section	.note.nv.cuinfo,"",@"SHT_NOTE"
	.sectionflags	@"SHF_NOTE_NV_CUINFO"
        /*0018*/ 	.short	0x0002
        /*001a*/ 	.short	0x005a
        /*001c*/ 	.short	0x0082
	.zero		2


//--------------------- .nv.info                  --------------------------
	.section	.nv.info,"",@"SHT_CUDA_INFO"
	.align	4


	//----- nvinfo : EIATTR_REGCOUNT
	.align		4
        /*0000*/ 	.byte	0x04, 0x2f
        /*0002*/ 	.short	(.L_1 - .L_0)
	.align		4
.L_0:
        /*0004*/ 	.word	index@(matmul_kernel)
        /*0008*/ 	.word	0x000000ff


	//----- nvinfo : EIATTR_FRAME_SIZE
	.align		4
.L_1:
        /*000c*/ 	.byte	0x04, 0x11
        /*000e*/ 	.short	(.L_3 - .L_2)
	.align		4
.L_2:
        /*0010*/ 	.word	index@(matmul_kernel)
        /*0014*/ 	.word	0x00000000


	//----- nvinfo : EIATTR_MIN_STACK_SIZE
	.align		4
.L_3:
        /*0018*/ 	.byte	0x04, 0x12
        /*001a*/ 	.short	(.L_5 - .L_4)
	.align		4
.L_4:
        /*001c*/ 	.word	index@(matmul_kernel)
        /*0020*/ 	.word	0x00000000
.L_5:


//--------------------- .nv.compat                --------------------------
	.section	.nv.compat,"",@"SHT_CUDA_COMPAT_INFO"
	.align	4
        /*0000*/ 	.byte	0x02, 0x09, 0x01, 0x00, 0x02, 0x02, 0x04, 0x00, 0x02, 0x05, 0x05, 0x00, 0x03, 0x07, 0x01, 0x01
        /*0010*/ 	.byte	0x02, 0x03, 0x00, 0x00, 0x02, 0x06, 0x01, 0x00, 0x04, 0x0b, 0x08, 0x00, 0x00, 0x00, 0x00, 0x00
        /*0020*/ 	.byte	0x00, 0x00, 0x00, 0x00


//--------------------- .nv.info.matmul_kernel    --------------------------
	.section	.nv.info.matmul_kernel,"",@"SHT_CUDA_INFO"
	.sectionflags	@""
	.align	4


	//----- nvinfo : EIATTR_CUDA_API_VERSION
	.align		4
        /*0000*/ 	.byte	0x04, 0x37
        /*0002*/ 	.short	(.L_7 - .L_6)
.L_6:
        /*0004*/ 	.word	0x00000082


	//----- nvinfo : EIATTR_KPARAM_INFO
	.align		4
.L_7:
        /*0008*/ 	.byte	0x04, 0x17
        /*000a*/ 	.short	(.L_9 - .L_8)
.L_8:
        /*000c*/ 	.word	0x00000000
        /*0010*/ 	.short	0x000d
        /*0012*/ 	.short	0x0048
        /*0014*/ 	.byte	0x00, 0xf4, 0x21, 0x00


	//----- nvinfo : EIATTR_KPARAM_INFO
	.align		4
.L_9:
        /*0018*/ 	.byte	0x04, 0x17
        /*001a*/ 	.short	(.L_11 - .L_10)
.L_10:
        /*001c*/ 	.word	0x00000000
        /*0020*/ 	.short	0x000c
        /*0022*/ 	.short	0x0040
        /*0024*/ 	.byte	0x00, 0xf4, 0x21, 0x00


	//----- nvinfo : EIATTR_KPARAM_INFO
	.align		4
.L_11:
        /*0028*/ 	.byte	0x04, 0x17
        /*002a*/ 	.short	(.L_13 - .L_12)
.L_12:
        /*002c*/ 	.word	0x00000000
        /*0030*/ 	.short	0x000b
        /*0032*/ 	.short	0x0038
        /*0034*/ 	.byte	0x00, 0xf0, 0x11, 0x00


	//----- nvinfo : EIATTR_KPARAM_INFO
	.align		4
.L_13:
        /*0038*/ 	.byte	0x04, 0x17
        /*003a*/ 	.short	(.L_15 - .L_14)
.L_14:
        /*003c*/ 	.word	0x00000000
        /*0040*/ 	.short	0x000a
        /*0042*/ 	.short	0x0034
        /*0044*/ 	.byte	0x00, 0xf0, 0x11, 0x00


	//----- nvinfo : EIATTR_KPARAM_INFO
	.align		4
.L_15:
        /*0048*/ 	.byte	0x04, 0x17
        /*004a*/ 	.short	(.L_17 - .L_16)
.L_16:
        /*004c*/ 	.word	0x00000000
        /*0050*/ 	.short	0x0009
        /*0052*/ 	.short	0x0030
        /*0054*/ 	.byte	0x00, 0xf0, 0x11, 0x00


	//----- nvinfo : EIATTR_KPARAM_INFO
	.align		4
.L_17:
        /*0058*/ 	.byte	0x04, 0x17
        /*005a*/ 	.short	(.L_19 - .L_18)
.L_18:
        /*005c*/ 	.word	0x00000000
        /*0060*/ 	.short	0x0008
        /*0062*/ 	.short	0x002c
        /*0064*/ 	.byte	0x00, 0xf0, 0x11, 0x00


	//----- nvinfo : EIATTR_KPARAM_INFO
	.align		4
.L_19:
        /*0068*/ 	.byte	0x04, 0x17
        /*006a*/ 	.short	(.L_21 - .L_20)
.L_20:
        /*006c*/ 	.word	0x00000000
        /*0070*/ 	.short	0x0007
        /*0072*/ 	.short	0x0028
        /*0074*/ 	.byte	0x00, 0xf0, 0x11, 0x00


	//----- nvinfo : EIATTR_KPARAM_INFO
	.align		4
.L_21:
        /*0078*/ 	.byte	0x04, 0x17
        /*007a*/ 	.short	(.L_23 - .L_22)
.L_22:
        /*007c*/ 	.word	0x00000000
        /*0080*/ 	.short	0x0006
        /*0082*/ 	.short	0x0024
        /*0084*/ 	.byte	0x00, 0xf0, 0x11, 0x00


	//----- nvinfo : EIATTR_KPARAM_INFO
	.align		4
.L_23:
        /*0088*/ 	.byte	0x04, 0x17
        /*008a*/ 	.short	(.L_25 - .L_24)
.L_24:
        /*008c*/ 	.word	0x00000000
        /*0090*/ 	.short	0x0005
        /*0092*/ 	.short	0x0020
        /*0094*/ 	.byte	0x00, 0xf0, 0x11, 0x00


	//----- nvinfo : EIATTR_KPARAM_INFO
	.align		4
.L_25:
        /*0098*/ 	.byte	0x04, 0x17
        /*009a*/ 	.short	(.L_27 - .L_26)
.L_26:
        /*009c*/ 	.word	0x00000000
        /*00a0*/ 	.short	0x0004
        /*00a2*/ 	.short	0x001c
        /*00a4*/ 	.byte	0x00, 0xf0, 0x11, 0x00


	//----- nvinfo : EIATTR_KPARAM_INFO
	.align		4
.L_27:
        /*00a8*/ 	.byte	0x04, 0x17
        /*00aa*/ 	.short	(.L_29 - .L_28)
.L_28:
        /*00ac*/ 	.word	0x00000000
        /*00b0*/ 	.short	0x0003
        /*00b2*/ 	.short	0x0018
        /*00b4*/ 	.byte	0x00, 0xf0, 0x11, 0x00


	//----- nvinfo : EIATTR_KPARAM_INFO
	.align		4
.L_29:
        /*00b8*/ 	.byte	0x04, 0x17
        /*00ba*/ 	.short	(.L_31 - .L_30)
.L_30:
        /*00bc*/ 	.word	0x00000000
        /*00c0*/ 	.short	0x0002
        /*00c2*/ 	.short	0x0010
        /*00c4*/ 	.byte	0x00, 0xf4, 0x21, 0x00


	//----- nvinfo : EIATTR_KPARAM_INFO
	.align		4
.L_31:
        /*00c8*/ 	.byte	0x04, 0x17
        /*00ca*/ 	.short	(.L_33 - .L_32)
.L_32:
        /*00cc*/ 	.word	0x00000000
        /*00d0*/ 	.short	0x0001
        /*00d2*/ 	.short	0x0008
        /*00d4*/ 	.byte	0x00, 0xf4, 0x21, 0x00


	//----- nvinfo : EIATTR_KPARAM_INFO
	.align		4
.L_33:
        /*00d8*/ 	.byte	0x04, 0x17
        /*00da*/ 	.short	(.L_35 - .L_34)
.L_34:
        /*00dc*/ 	.word	0x00000000
        /*00e0*/ 	.short	0x0000
        /*00e2*/ 	.short	0x0000
        /*00e4*/ 	.byte	0x00, 0xf4, 0x21, 0x00


	//----- nvinfo : EIATTR_SPARSE_MMA_MASK
	.align		4
.L_35:
        /*00e8*/ 	.byte	0x03, 0x50
        /*00ea*/ 	.short	0x0000


	//----- nvinfo : EIATTR_MAXREG_COUNT
	.align		4
        /*00ec*/ 	.byte	0x03, 0x1b
        /*00ee*/ 	.short	0x00ff


	//----- nvinfo : EIATTR_NUM_BARRIERS
	.align		4
        /*00f0*/ 	.byte	0x02, 0x4c
        /*00f2*/ 	.byte	0x01
	.zero		1


	//----- nvinfo : EIATTR_MERCURY_ISA_VERSION
	.align		4
        /*00f4*/ 	.byte	0x03, 0x5f
        /*00f6*/ 	.short	0x0101


	//----- nvinfo : EIATTR_EXIT_INSTR_OFFSETS
	.align		4
        /*00f8*/ 	.byte	0x04, 0x1c
        /*00fa*/ 	.short	(.L_37 - .L_36)


	//   ....[0]....
.L_36:
        /*00fc*/ 	.word	0x00006ff0


	//   ....[1]....
        /*0100*/ 	.word	0x00007010


	//----- nvinfo : EIATTR_REQNTID
	.align		4
.L_37:
        /*0104*/ 	.byte	0x04, 0x10
        /*0106*/ 	.short	(.L_39 - .L_38)
.L_38:
        /*0108*/ 	.word	0x00000080
        /*010c*/ 	.word	0x00000001
        /*0110*/ 	.word	0x00000001


	//----- nvinfo : EIATTR_CBANK_PARAM_SIZE
	.align		4
.L_39:
        /*0114*/ 	.byte	0x03, 0x19
        /*0116*/ 	.short	0x0050


	//----- nvinfo : EIATTR_PARAM_CBANK
	.align		4
        /*0118*/ 	.byte	0x04, 0x0a
        /*011a*/ 	.short	(.L_41 - .L_40)
	.align		4
.L_40:
        /*011c*/ 	.word	index@(.nv.constant0.matmul_kernel)
        /*0120*/ 	.short	0x0210
        /*0122*/ 	.short	0x0050


	//----- nvinfo : EIATTR_SW_WAR
	.align		4
.L_41:
        /*0124*/ 	.byte	0x04, 0x36
        /*0126*/ 	.short	(.L_43 - .L_42)
.L_42:
        /*0128*/ 	.word	0x00000008
.L_43:


//--------------------- .nv.callgraph             --------------------------
	.section	.nv.callgraph,"",@"SHT_CUDA_CALLGRAPH"
	.align	4
	.sectionentsize	8
	.align		4
        /*0000*/ 	.word	0x00000000
	.align		4
        /*0004*/ 	.word	0xffffffff
	.align		4
        /*0008*/ 	.word	0x00000000
	.align		4
        /*000c*/ 	.word	0xfffffffe
	.align		4
        /*0010*/ 	.word	0x00000000
	.align		4
        /*0014*/ 	.word	0xfffffffd
	.align		4
        /*0018*/ 	.word	0x00000000
	.align		4
        /*001c*/ 	.word	0xfffffffc


//--------------------- .text.matmul_kernel       --------------------------
	.section	.text.matmul_kernel,"ax",@progbits
	.align	128
        .global         matmul_kernel
        .type           matmul_kernel,@function
        .size           matmul_kernel,(.L_x_3 - matmul_kernel)
        .other          matmul_kernel,@"STO_CUDA_ENTRY STV_DEFAULT"
matmul_kernel:
.text.matmul_kernel:
[----:B------:R-:W0:Y:S08]  /*0000*/  LDC R1, c[0x0][0x28] ;  /* 0x00000a00ff017b82 */ /* 0x000e300000000800 */
[----:B------:R-:W1:Y:S01]  /*0010*/  LDC.64 R88, c[0x0][0x228] ;  /* 0x00008a00ff587b82 */ /* 0x000e620000000a00 */
[----:B------:R-:W2:Y:S01]  /*0020*/  S2R R5, SR_CTAID.X ;  /* 0x0000000000057919 */ /* 0x000ea20000002500 */
[----:B------:R-:W-:Y:S01]  /*0030*/  UMOV UR4, 0x400 ;  /* 0x0000040000047882 */ /* 0x000fe20000000000 */
[----:B------:R-:W-:Y:S01]  /*0040*/  ULDC.64 UR10, c[0x0][0x208] ;  /* 0x00008200000a7ab9 */ /* 0x000fe20000000a00 */
[----:B------:R-:W-:-:S02]  /*0050*/  CS2R R24, SRZ ;  /* 0x0000000000187805 */ /* 0x000fc4000001ff00 */
[----:B------:R-:W-:Y:S02]  /*0060*/  CS2R R26, SRZ ;  /* 0x00000000001a7805 */ /* 0x000fe4000001ff00 */
[----:B------:R-:W-:Y:S02]  /*0070*/  CS2R R28, SRZ ;  /* 0x00000000001c7805 */ /* 0x000fe4000001ff00 */
[----:B------:R-:W-:Y:S01]  /*0080*/  CS2R R30, SRZ ;  /* 0x00000000001e7805 */ /* 0x000fe2000001ff00 */
[----:B------:R-:W3:Y:S01]  /*0090*/  LDC R91, c[0x0][0x230] ;  /* 0x00008c00ff5b7b82 */ /* 0x000ee20000000800 */
[----:B------:R-:W-:Y:S02]  /*00a0*/  CS2R R32, SRZ ;  /* 0x0000000000207805 */ /* 0x000fe4000001ff00 */
[----:B------:R-:W-:Y:S02]  /*00b0*/  CS2R R34, SRZ ;  /* 0x0000000000227805 */ /* 0x000fe4000001ff00 */
[----:B------:R-:W-:-:S02]  /*00c0*/  CS2R R36, SRZ ;  /* 0x0000000000247805 */ /* 0x000fc4000001ff00 */
[----:B------:R-:W-:Y:S02]  /*00d0*/  CS2R R38, SRZ ;  /* 0x0000000000267805 */ /* 0x000fe4000001ff00 */
[----:B------:R-:W-:Y:S02]  /*00e0*/  CS2R R40, SRZ ;  /* 0x0000000000287805 */ /* 0x000fe4000001ff00 */
[----:B------:R-:W-:Y:S02]  /*00f0*/  CS2R R42, SRZ ;  /* 0x00000000002a7805 */ /* 0x000fe4000001ff00 */
[----:B------:R-:W-:Y:S01]  /*0100*/  CS2R R44, SRZ ;  /* 0x00000000002c7805 */ /* 0x000fe2000001ff00 */
[----:B------:R-:W4:Y:S01]  /*0110*/  S2UR UR8, SR_CgaCtaId ;  /* 0x00000000000879c3 */ /* 0x000f220000008800 */
[----:B------:R-:W-:Y:S02]  /*0120*/  CS2R R46, SRZ ;  /* 0x00000000002e7805 */ /* 0x000fe4000001ff00 */
[----:B------:R-:W-:-:S02]  /*0130*/  CS2R R48, SRZ ;  /* 0x0000000000307805 */ /* 0x000fc4000001ff00 */
[----:B------:R-:W-:Y:S02]  /*0140*/  CS2R R50, SRZ ;  /* 0x0000000000327805 */ /* 0x000fe4000001ff00 */
[----:B------:R-:W-:Y:S02]  /*0150*/  CS2R R52, SRZ ;  /* 0x0000000000347805 */ /* 0x000fe4000001ff00 */
[----:B------:R-:W-:Y:S02]  /*0160*/  CS2R R54, SRZ ;  /* 0x0000000000367805 */ /* 0x000fe4000001ff00 */
[----:B------:R-:W-:Y:S02]  /*0170*/  CS2R R56, SRZ ;  /* 0x0000000000387805 */ /* 0x000fe4000001ff00 */
[----:B------:R-:W-:Y:S01]  /*0180*/  CS2R R58, SRZ ;  /* 0x00000000003a7805 */ /* 0x000fe2000001ff00 */
[----:B-1----:R-:W-:Y:S01]  /*0190*/  VIADD R0, R89, 0x7f ;  /* 0x0000007f59007836 */ /* 0x002fe20000000000 */
[----:B------:R-:W-:-:S02]  /*01a0*/  CS2R R60, SRZ ;  /* 0x00000000003c7805 */ /* 0x000fc4000001ff00 */
[----:B------:R-:W-:Y:S02]  /*01b0*/  CS2R R62, SRZ ;  /* 0x00000000003e7805 */ /* 0x000fe4000001ff00 */
[----:B------:R-:W-:Y:S02]  /*01c0*/  CS2R R64, SRZ ;  /* 0x0000000000407805 */ /* 0x000fe4000001ff00 */
[----:B------:R-:W-:Y:S02]  /*01d0*/  CS2R R66, SRZ ;  /* 0x0000000000427805 */ /* 0x000fe4000001ff00 */
[----:B------:R-:W-:Y:S02]  /*01e0*/  SHF.R.S32.HI R3, RZ, 0x1f, R0 ;  /* 0x0000001fff037819 */ /* 0x000fe40000011400 */
[----:B------:R-:W-:Y:S02]  /*01f0*/  CS2R R68, SRZ ;  /* 0x0000000000447805 */ /* 0x000fe4000001ff00 */
[----:B------:R-:W-:Y:S01]  /*0200*/  CS2R R70, SRZ ;  /* 0x0000000000467805 */ /* 0x000fe2000001ff00 */
[----:B---3--:R-:W-:Y:S01]  /*0210*/  VIADD R91, R91, 0x1f ;  /* 0x0000001f5b5b7836 */ /* 0x008fe20000000000 */
[----:B------:R-:W-:-:S02]  /*0220*/  LEA.HI R3, R3, R0, RZ, 0x7 ;  /* 0x0000000003037211 */ /* 0x000fc400078f38ff */
[----:B------:R-:W-:Y:S02]  /*0230*/  CS2R R72, SRZ ;  /* 0x0000000000487805 */ /* 0x000fe4000001ff00 */
[----:B--2---:R-:W-:Y:S02]  /*0240*/  IABS R8, R5 ;  /* 0x0000000500087213 */ /* 0x004fe40000000000 */
[----:B------:R-:W-:Y:S02]  /*0250*/  CS2R R74, SRZ ;  /* 0x00000000004a7805 */ /* 0x000fe4000001ff00 */
[----:B------:R-:W-:Y:S02]  /*0260*/  SHF.R.S32.HI R3, RZ, 0x7, R3 ;  /* 0x00000007ff037819 */ /* 0x000fe40000011403 */
[----:B------:R-:W-:Y:S02]  /*0270*/  CS2R R76, SRZ ;  /* 0x00000000004c7805 */ /* 0x000fe4000001ff00 */
[----:B------:R-:W-:Y:S01]  /*0280*/  CS2R R78, SRZ ;  /* 0x00000000004e7805 */ /* 0x000fe2000001ff00 */
[----:B----4-:R-:W-:Y:S01]  /*0290*/  ULEA UR8, UR8, UR4, 0x18 ;  /* 0x0000000408087291 */ /* 0x010fe2000f8ec03f */
[----:B------:R-:W-:Y:S01]  /*02a0*/  CS2R R80, SRZ ;  /* 0x0000000000507805 */ /* 0x000fe2000001ff00 */
[----:B------:R-:W-:Y:S01]  /*02b0*/  IMAD.SHL.U32 R4, R3, 0x8, RZ ;  /* 0x0000000803047824 */ /* 0x000fe200078e00ff */
[----:B------:R-:W-:-:S02]  /*02c0*/  CS2R R82, SRZ ;  /* 0x0000000000527805 */ /* 0x000fc4000001ff00 */
[----:B------:R-:W-:Y:S02]  /*02d0*/  CS2R R84, SRZ ;  /* 0x0000000000547805 */ /* 0x000fe4000001ff00 */
[----:B------:R-:W-:Y:S02]  /*02e0*/  CS2R R86, SRZ ;  /* 0x0000000000567805 */ /* 0x000fe4000001ff00 */
[-C--:B------:R-:W-:Y:S02]  /*02f0*/  IABS R7, R4.reuse ;  /* 0x0000000400077213 */ /* 0x080fe40000000000 */
[----:B------:R-:W-:Y:S02]  /*0300*/  IABS R10, R4 ;  /* 0x00000004000a7213 */ /* 0x000fe40000000000 */
[----:B------:R-:W1:Y:S08]  /*0310*/  I2F.RP R0, R7 ;  /* 0x0000000700007306 */ /* 0x000e700000209400 */
[----:B-1----:R-:W1:Y:S02]  /*0320*/  MUFU.RCP R0, R0 ;  /* 0x0000000000007308 */ /* 0x002e640000001000 */
[----:B-1----:R-:W-:-:S02]  /*0330*/  VIADD R2, R0, 0xffffffe ;  /* 0x0ffffffe00027836 */ /* 0x002fc40000000000 */
[----:B------:R-:W-:-:S04]  /*0340*/  IMAD.MOV R0, RZ, RZ, -R10 ;  /* 0x000000ffff007224 */ /* 0x000fc800078e0a0a */
[----:B------:R1:W2:Y:S02]  /*0350*/  F2I.FTZ.U32.TRUNC.NTZ R3, R2 ;  /* 0x0000000200037305 */ /* 0x0002a4000021f000 */
[----:B-1----:R-:W-:Y:S02]  /*0360*/  IMAD.MOV.U32 R2, RZ, RZ, RZ ;  /* 0x000000ffff027224 */ /* 0x002fe400078e00ff */
[----:B--2---:R-:W-:-:S04]  /*0370*/  IMAD.MOV R6, RZ, RZ, -R3 ;  /* 0x000000ffff067224 */ /* 0x004fc800078e0a03 */
[----:B------:R-:W-:Y:S02]  /*0380*/  IMAD R9, R6, R7, RZ ;  /* 0x0000000706097224 */ /* 0x000fe400078e02ff */
[----:B------:R-:W-:Y:S02]  /*0390*/  IMAD.MOV.U32 R6, RZ, RZ, R8 ;  /* 0x000000ffff067224 */ /* 0x000fe400078e0008 */
[----:B------:R-:W-:-:S06]  /*03a0*/  IMAD.HI.U32 R3, R3, R9, R2 ;  /* 0x0000000903037227 */ /* 0x000fcc00078e0002 */
[----:B------:R-:W-:-:S04]  /*03b0*/  IMAD.HI.U32 R3, R3, R6, RZ ;  /* 0x0000000603037227 */ /* 0x000fc800078e00ff */
[----:B------:R-:W-:-:S05]  /*03c0*/  IMAD R0, R3, R0, R6 ;  /* 0x0000000003007224 */ /* 0x000fca00078e0206 */
[----:B------:R-:W-:-:S13]  /*03d0*/  ISETP.GT.U32.AND P1, PT, R7, R0, PT ;  /* 0x000000000700720c */ /* 0x000fda0003f24070 */
[----:B------:R-:W-:Y:S02]  /*03e0*/  @!P1 IMAD.IADD R0, R0, 0x1, -R7 ;  /* 0x0000000100009824 */ /* 0x000fe400078e0a07 */
[----:B------:R-:W-:Y:S01]  /*03f0*/  @!P1 VIADD R3, R3, 0x1 ;  /* 0x0000000103039836 */ /* 0x000fe20000000000 */
[----:B------:R-:W-:Y:S02]  /*0400*/  ISETP.NE.AND P1, PT, R4, RZ, PT ;  /* 0x000000ff0400720c */ /* 0x000fe40003f25270 */
[----:B------:R-:W-:Y:S02]  /*0410*/  ISETP.GE.U32.AND P0, PT, R0, R7, PT ;  /* 0x000000070000720c */ /* 0x000fe40003f06070 */
[----:B------:R-:W-:-:S04]  /*0420*/  LOP3.LUT R0, R5, R4, RZ, 0x3c, !PT ;  /* 0x0000000405007212 */ /* 0x000fc800078e3cff */
[----:B------:R-:W-:Y:S01]  /*0430*/  ISETP.GE.AND P2, PT, R0, RZ, PT ;  /* 0x000000ff0000720c */ /* 0x000fe20003f46270 */
[----:B------:R-:W-:-:S06]  /*0440*/  VIADD R0, R88, 0x3f ;  /* 0x0000003f58007836 */ /* 0x000fcc0000000000 */
[----:B------:R-:W-:-:S04]  /*0450*/  @P0 VIADD R3, R3, 0x1 ;  /* 0x0000000103030836 */ /* 0x000fc80000000000 */
[----:B------:R-:W-:Y:S01]  /*0460*/  IMAD.MOV.U32 R2, RZ, RZ, R3 ;  /* 0x000000ffff027224 */ /* 0x000fe200078e0003 */
[----:B------:R-:W-:-:S03]  /*0470*/  SHF.R.S32.HI R3, RZ, 0x1f, R0 ;  /* 0x0000001fff037819 */ /* 0x000fc60000011400 */
[----:B------:R-:W-:Y:S01]  /*0480*/  @!P2 IMAD.MOV R2, RZ, RZ, -R2 ;  /* 0x000000ffff02a224 */ /* 0x000fe200078e0a02 */
[----:B------:R-:W-:Y:S02]  /*0490*/  @!P1 LOP3.LUT R2, RZ, R4, RZ, 0x33, !PT ;  /* 0x00000004ff029212 */ /* 0x000fe400078e33ff */
[----:B------:R-:W-:-:S03]  /*04a0*/  LEA.HI R3, R3, R0, RZ, 0x6 ;  /* 0x0000000003037211 */ /* 0x000fc600078f30ff */
[----:B------:R-:W-:Y:S02]  /*04b0*/  IMAD.SHL.U32 R6, R2, 0x8, RZ ;  /* 0x0000000802067824 */ /* 0x000fe400078e00ff */
[----:B------:R-:W-:-:S03]  /*04c0*/  IMAD.MOV R2, RZ, RZ, -R2 ;  /* 0x000000ffff027224 */ /* 0x000fc600078e0a02 */
[----:B------:R-:W-:Y:S01]  /*04d0*/  LEA.HI.SX32 R3, R3, -R6, 0x1a ;  /* 0x8000000603037211 */ /* 0x000fe200078fd2ff */
[----:B------:R-:W-:-:S03]  /*04e0*/  IMAD R4, R4, R2, R5 ;  /* 0x0000000204047224 */ /* 0x000fc600078e0205 */
[----:B------:R-:W-:Y:S02]  /*04f0*/  VIMNMX R11, R3, 0x8, PT ;  /* 0x00000008030b7848 */ /* 0x000fe40003fe0100 */
[----:B------:R-:W-:Y:S02]  /*0500*/  IABS R9, R4 ;  /* 0x0000000400097213 */ /* 0x000fe40000000000 */
[----:B------:R-:W-:-:S04]  /*0510*/  IABS R7, R11 ;  /* 0x0000000b00077213 */ /* 0x000fc80000000000 */
[----:B------:R-:W1:Y:S08]  /*0520*/  I2F.RP R0, R7 ;  /* 0x0000000700007306 */ /* 0x000e700000209400 */
[----:B-1----:R-:W1:Y:S02]  /*0530*/  MUFU.RCP R0, R0 ;  /* 0x0000000000007308 */ /* 0x002e640000001000 */
[----:B-1----:R-:W-:-:S06]  /*0540*/  VIADD R3, R0, 0xffffffe ;  /* 0x0ffffffe00037836 */ /* 0x002fcc0000000000 */
[----:B------:R-:W1:Y:S02]  /*0550*/  F2I.FTZ.U32.TRUNC.NTZ R3, R3 ;  /* 0x0000000300037305 */ /* 0x000e64000021f000 */
[----:B-1----:R-:W-:-:S04]  /*0560*/  IMAD.MOV R8, RZ, RZ, -R3 ;  /* 0x000000ffff087224 */ /* 0x002fc800078e0a03 */
[----:B------:R-:W-:Y:S01]  /*0570*/  IMAD.MOV.U32 R2, RZ, RZ, R8 ;  /* 0x000000ffff027224 */ /* 0x000fe200078e0008 */
[----:B------:R-:W-:-:S03]  /*0580*/  IABS R8, R11 ;  /* 0x0000000b00087213 */ /* 0x000fc60000000000 */
[----:B------:R-:W-:Y:S02]  /*0590*/  IMAD R5, R2, R7, RZ ;  /* 0x0000000702057224 */ /* 0x000fe400078e02ff */
[----:B------:R-:W-:Y:S02]  /*05a0*/  IMAD.MOV.U32 R2, RZ, RZ, RZ ;  /* 0x000000ffff027224 */ /* 0x000fe400078e00ff */
[----:B------:R-:W-:Y:S02]  /*05b0*/  IMAD.MOV R0, RZ, RZ, -R8 ;  /* 0x000000ffff007224 */ /* 0x000fe400078e0a08 */
[----:B------:R-:W-:Y:S01]  /*05c0*/  IMAD.HI.U32 R2, R3, R5, R2 ;  /* 0x0000000503027227 */ /* 0x000fe200078e0002 */
[----:B------:R-:W-:-:S04]  /*05d0*/  LOP3.LUT R3, R4, R11, RZ, 0x3c, !PT ;  /* 0x0000000b04037212 */ /* 0x000fc800078e3cff */
[----:B------:R-:W-:Y:S01]  /*05e0*/  ISETP.GE.AND P2, PT, R3, RZ, PT ;  /* 0x000000ff0300720c */ /* 0x000fe20003f46270 */
[----:B------:R-:W-:-:S04]  /*05f0*/  IMAD.HI.U32 R2, R2, R9, RZ ;  /* 0x0000000902027227 */ /* 0x000fc800078e00ff */
[----:B------:R-:W-:-:S05]  /*0600*/  IMAD R0, R2, R0, R9 ;  /* 0x0000000002007224 */ /* 0x000fca00078e0209 */
[----:B------:R-:W-:-:S13]  /*0610*/  ISETP.GT.U32.AND P1, PT, R7, R0, PT ;  /* 0x000000000700720c */ /* 0x000fda0003f24070 */
[----:B------:R-:W-:Y:S02]  /*0620*/  @!P1 IMAD.IADD R0, R0, 0x1, -R7 ;  /* 0x0000000100009824 */ /* 0x000fe400078e0a07 */
[----:B------:R-:W-:Y:S01]  /*0630*/  @!P1 VIADD R2, R2, 0x1 ;  /* 0x0000000102029836 */ /* 0x000fe20000000000 */
[----:B------:R-:W-:Y:S02]  /*0640*/  ISETP.NE.AND P1, PT, R11, RZ, PT ;  /* 0x000000ff0b00720c */ /* 0x000fe40003f25270 */
[----:B------:R-:W-:Y:S02]  /*0650*/  ISETP.GE.U32.AND P0, PT, R0, R7, PT ;  /* 0x000000070000720c */ /* 0x000fe40003f06070 */
[----:B------:R-:W1:Y:S11]  /*0660*/  S2R R0, SR_TID.X ;  /* 0x0000000000007919 */ /* 0x000e760000002100 */
[----:B------:R-:W-:Y:S01]  /*0670*/  @P0 VIADD R2, R2, 0x1 ;  /* 0x0000000102020836 */ /* 0x000fe20000000000 */
[----:B------:R-:W-:-:S03]  /*0680*/  ISETP.GE.AND P0, PT, R91, 0x20, PT ;  /* 0x000000205b00780c */ /* 0x000fc60003f06270 */
[----:B------:R-:W-:-:S04]  /*0690*/  IMAD.MOV.U32 R93, RZ, RZ, R2 ;  /* 0x000000ffff5d7224 */ /* 0x000fc800078e0002 */
[----:B------:R-:W-:Y:S01]  /*06a0*/  @!P2 IMAD.MOV R93, RZ, RZ, -R93 ;  /* 0x000000ffff5da224 */ /* 0x000fe200078e0a5d */
[----:B------:R-:W-:-:S05]  /*06b0*/  @!P1 LOP3.LUT R93, RZ, R11, RZ, 0x33, !PT ;  /* 0x0000000bff5d9212 */ /* 0x000fca00078e33ff */
[----:B------:R-:W-:Y:S02]  /*06c0*/  IMAD.MOV R2, RZ, RZ, -R93 ;  /* 0x000000ffff027224 */ /* 0x000fe400078e0a5d */
[----:B------:R-:W-:Y:S02]  /*06d0*/  IMAD.SHL.U32 R93, R93, 0x80, RZ ;  /* 0x000000805d5d7824 */ /* 0x000fe400078e00ff */
[----:B------:R-:W-:Y:S01]  /*06e0*/  IMAD R2, R11, R2, R4 ;  /* 0x000000020b027224 */ /* 0x000fe200078e0204 */
[----:B-1----:R-:W-:-:S03]  /*06f0*/  LOP3.LUT R3, R0, 0x3f, RZ, 0xc0, !PT ;  /* 0x0000003f00037812 */ /* 0x002fc600078ec0ff */
[----:B------:R-:W-:Y:S01]  /*0700*/  IMAD.IADD R2, R6, 0x1, R2 ;  /* 0x0000000106027824 */ /* 0x000fe200078e0202 */
[----:B------:R-:W-:Y:S02]  /*0710*/  SHF.R.U32.HI R176, RZ, 0x6, R0 ;  /* 0x00000006ffb07819 */ /* 0x000fe40000011600 */
[----:B------:R-:W-:Y:S01]  /*0720*/  LOP3.LUT R95, R0, 0x7f, RZ, 0xc0, !PT ;  /* 0x0000007f005f7812 */ /* 0x000fe200078ec0ff */
[----:B------:R-:W-:Y:S01]  /*0730*/  IMAD R2, R2, 0x40, R3 ;  /* 0x0000004002027824 */ /* 0x000fe200078e0203 */
[C---:B------:R-:W-:Y:S01]  /*0740*/  LEA.HI R172, R0.reuse, 0xe, RZ, 0x1a ;  /* 0x0000000e00ac7811 */ /* 0x040fe200078fd0ff */
[----:B------:R-:W1:Y:S01]  /*0750*/  S2R R3, SR_TID.X ;  /* 0x0000000000037919 */ /* 0x000e620000002100 */
[C---:B------:R-:W-:Y:S02]  /*0760*/  LEA.HI R174, R0.reuse, 0x1e, RZ, 0x1a ;  /* 0x0000001e00ae7811 */ /* 0x040fe400078fd0ff */
[----:B------:R-:W-:Y:S02]  /*0770*/  LEA.HI R97, R0, R93, RZ, 0x1a ;  /* 0x0000005d00617211 */ /* 0x000fe400078fd0ff */
[----:B------:R-:W-:Y:S01]  /*0780*/  SGXT.U32 R176, R176, 0x1 ;  /* 0x00000001b0b0781a */ /* 0x000fe20000000000 */
[----:B0-----:R-:W-:Y:S06]  /*0790*/  @!P0 BRA `(.L_x_0) ;  /* 0x0000003c00cc8947 */ /* 0x001fec0003800000 */
[----:B------:R-:W-:Y:S01]  /*07a0*/  IABS R11, R88 ;  /* 0x00000058000b7213 */ /* 0x000fe20000000000 */
[----:B------:R-:W-:Y:S01]  /*07b0*/  ULDC UR4, c[0x0][0x240] ;  /* 0x0000900000047ab9 */ /* 0x000fe20000000800 */
[----:B------:R-:W-:Y:S01]  /*07c0*/  IABS R4, R89 ;  /* 0x0000005900047213 */ /* 0x000fe20000000000 */
[----:B------:R-:W-:Y:S01]  /*07d0*/  ULDC.64 UR14, c[0x0][0x218] ;  /* 0x00008600000e7ab9 */ /* 0x000fe20000000a00 */
[----:B------:R-:W0:Y:S01]  /*07e0*/  I2F.RP R10, R11 ;  /* 0x0000000b000a7306 */ /* 0x000e220000209400 */
[----:B------:R-:W-:Y:S01]  /*07f0*/  IABS R12, R2 ;  /* 0x00000002000c7213 */ /* 0x000fe20000000000 */
[----:B------:R-:W-:Y:S01]  /*0800*/  ULDC UR6, c[0x0][0x234] ;  /* 0x00008d0000067ab9 */ /* 0x000fe20000000800 */
[----:B------:R-:W-:Y:S01]  /*0810*/  ISETP.GE.AND P3, PT, R2, RZ, PT ;  /* 0x000000ff0200720c */ /* 0x000fe20003f66270 */
[----:B------:R-:W-:Y:S01]  /*0820*/  ULDC UR5, c[0x0][0x23c] ;  /* 0x00008f0000057ab9 */ /* 0x000fe20000000800 */
[----:B------:R-:W-:Y:S01]  /*0830*/  ULDC.64 UR12, c[0x0][0x210] ;  /* 0x00008400000c7ab9 */ /* 0x000fe20000000a00 */
[----:B------:R-:W-:-:S02]  /*0840*/  LOP3.LUT R90, R95, 0x10, RZ, 0x3c, !PT ;  /* 0x000000105f5a7812 */ /* 0x000fc400078e3cff */
[----:B------:R-:W-:Y:S01]  /*0850*/  CS2R R70, SRZ ;  /* 0x0000000000467805 */ /* 0x000fe2000001ff00 */
[----:B------:R-:W2:Y:S01]  /*0860*/  I2F.RP R5, R4 ;  /* 0x0000000400057306 */ /* 0x000ea20000209400 */
[----:B------:R-:W-:Y:S02]  /*0870*/  CS2R R72, SRZ ;  /* 0x0000000000487805 */ /* 0x000fe4000001ff00 */
[----:B------:R-:W-:Y:S02]  /*0880*/  CS2R R74, SRZ ;  /* 0x00000000004a7805 */ /* 0x000fe4000001ff00 */
[----:B------:R-:W-:Y:S02]  /*0890*/  CS2R R76, SRZ ;  /* 0x00000000004c7805 */ /* 0x000fe4000001ff00 */
[----:B------:R-:W-:Y:S02]  /*08a0*/  CS2R R78, SRZ ;  /* 0x00000000004e7805 */ /* 0x000fe4000001ff00 */
[----:B------:R-:W-:-:S02]  /*08b0*/  CS2R R80, SRZ ;  /* 0x0000000000507805 */ /* 0x000fc4000001ff00 */
[----:B------:R-:W-:Y:S02]  /*08c0*/  CS2R R82, SRZ ;  /* 0x0000000000527805 */ /* 0x000fe4000001ff00 */
[----:B------:R-:W-:Y:S01]  /*08d0*/  CS2R R84, SRZ ;  /* 0x0000000000547805 */ /* 0x000fe2000001ff00 */
[----:B0-----:R-:W0:Y:S01]  /*08e0*/  MUFU.RCP R10, R10 ;  /* 0x0000000a000a7308 */ /* 0x001e220000001000 */
[----:B------:R-:W-:Y:S01]  /*08f0*/  CS2R R86, SRZ ;  /* 0x0000000000567805 */ /* 0x000fe2000001ff00 */
[----:B------:R-:W-:-:S06]  /*0900*/  ULDC UR9, c[0x0][0x230] ;  /* 0x00008c0000097ab9 */ /* 0x000fcc0000000800 */
[----:B--2---:R-:W2:Y:S01]  /*0910*/  MUFU.RCP R5, R5 ;  /* 0x0000000500057308 */ /* 0x004ea20000001000 */
[----:B0-----:R-:W-:Y:S01]  /*0920*/  VIADD R9, R10, 0xffffffe ;  /* 0x0ffffffe0a097836 */ /* 0x001fe20000000000 */
[----:B------:R-:W-:-:S06]  /*0930*/  SHF.R.U32.HI R10, RZ, 0x5, R0 ;  /* 0x00000005ff0a7819 */ /* 0x000fcc0000011600 */
[----:B------:R-:W0:Y:S01]  /*0940*/  F2I.FTZ.U32.TRUNC.NTZ R9, R9 ;  /* 0x0000000900097305 */ /* 0x000e22000021f000 */
[----:B--2---:R-:W-:-:S07]  /*0950*/  VIADD R6, R5, 0xffffffe ;  /* 0x0ffffffe05067836 */ /* 0x004fce0000000000 */
[----:B------:R-:W2:Y:S01]  /*0960*/  F2I.FTZ.U32.TRUNC.NTZ R7, R6 ;  /* 0x0000000600077305 */ /* 0x000ea2000021f000 */
[----:B0-----:R-:W-:-:S04]  /*0970*/  IMAD.MOV R8, RZ, RZ, -R9 ;  /* 0x000000ffff087224 */ /* 0x001fc800078e0a09 */
[----:B------:R-:W-:Y:S02]  /*0980*/  IMAD R13, R8, R11, RZ ;  /* 0x0000000b080d7224 */ /* 0x000fe400078e02ff */
[----:B------:R-:W-:-:S04]  /*0990*/  IMAD.MOV.U32 R8, RZ, RZ, RZ ;  /* 0x000000ffff087224 */ /* 0x000fc800078e00ff */
[----:B------:R-:W-:Y:S01]  /*09a0*/  IMAD.HI.U32 R5, R9, R13, R8 ;  /* 0x0000000d09057227 */ /* 0x000fe200078e0008 */
[----:B------:R-:W-:-:S03]  /*09b0*/  SGXT.U32 R8, R10, 0x2 ;  /* 0x000000020a08781a */ /* 0x000fc60000000000 */
[----:B------:R-:W-:Y:S01]  /*09c0*/  IMAD.MOV.U32 R10, RZ, RZ, R12 ;  /* 0x000000ffff0a7224 */ /* 0x000fe200078e000c */
[----:B------:R-:W-:Y:S01]  /*09d0*/  LOP3.LUT R22, R93, R8, RZ, 0xfc, !PT ;  /* 0x000000085d167212 */ /* 0x000fe200078efcff */
[----:B--2---:R-:W-:Y:S02]  /*09e0*/  IMAD.MOV R9, RZ, RZ, -R7 ;  /* 0x000000ffff097224 */ /* 0x004fe400078e0a07 */
[----:B------:R-:W-:Y:S01]  /*09f0*/  IMAD.HI.U32 R5, R5, R10, RZ ;  /* 0x0000000a05057227 */ /* 0x000fe200078e00ff */
[C---:B------:R-:W-:Y:S02]  /*0a00*/  LOP3.LUT R12, R22.reuse, 0x78, RZ, 0xfc, !PT ;  /* 0x00000078160c7812 */ /* 0x040fe400078efcff */
[C---:B------:R-:W-:Y:S01]  /*0a10*/  LOP3.LUT R13, R22.reuse, 0x74, RZ, 0xfc, !PT ;  /* 0x00000074160d7812 */ /* 0x040fe200078efcff */
[----:B------:R-:W-:Y:S01]  /*0a20*/  IMAD.MOV R6, RZ, RZ, -R5 ;  /* 0x000000ffff067224 */ /* 0x000fe200078e0a05 */
[----:B------:R-:W-:Y:S01]  /*0a30*/  IABS R8, R12 ;  /* 0x0000000c00087213 */ /* 0x000fe20000000000 */
[----:B------:R-:W-:Y:S01]  /*0a40*/  IMAD R5, R9, R4, RZ ;  /* 0x0000000409057224 */ /* 0x000fe200078e02ff */
[----:B------:R-:W-:Y:S01]  /*0a50*/  LOP3.LUT R14, R22, 0x70, RZ, 0xfc, !PT ;  /* 0x00000070160e7812 */ /* 0x000fe200078efcff */
[----:B------:R-:W-:Y:S01]  /*0a60*/  IMAD R10, R11, R6, R10 ;  /* 0x000000060b0a7224 */ /* 0x000fe200078e020a */
[----:B------:R-:W-:Y:S01]  /*0a70*/  IABS R9, R13 ;  /* 0x0000000d00097213 */ /* 0x000fe20000000000 */
[----:B------:R-:W-:Y:S01]  /*0a80*/  IMAD.MOV.U32 R6, RZ, RZ, RZ ;  /* 0x000000ffff067224 */ /* 0x000fe200078e00ff */
[----:B------:R-:W-:-:S02]  /*0a90*/  IABS R15, R14 ;  /* 0x0000000e000f7213 */ /* 0x000fc40000000000 */
[----:B------:R-:W-:Y:S01]  /*0aa0*/  ISETP.GT.U32.AND P0, PT, R11, R10, PT ;  /* 0x0000000a0b00720c */ /* 0x000fe20003f04070 */
[----:B------:R-:W-:Y:S01]  /*0ab0*/  IMAD.HI.U32 R7, R7, R5, R6 ;  /* 0x0000000507077227 */ /* 0x000fe200078e0006 */
[----:B------:R-:W-:Y:S02]  /*0ac0*/  SHF.R.S32.HI R6, RZ, 0x1f, R91 ;  /* 0x0000001fff067819 */ /* 0x000fe4000001145b */
[----:B------:R-:W-:Y:S02]  /*0ad0*/  LOP3.LUT R16, R22, 0x6c, RZ, 0xfc, !PT ;  /* 0x0000006c16107812 */ /* 0x000fe400078efcff */
[----:B------:R-:W-:Y:S01]  /*0ae0*/  LEA.HI R91, R6, R91, RZ, 0x5 ;  /* 0x0000005b065b7211 */ /* 0x000fe200078f28ff */
[C---:B------:R-:W-:Y:S01]  /*0af0*/  IMAD.HI.U32 R5, R7.reuse, R8, RZ ;  /* 0x0000000807057227 */ /* 0x040fe200078e00ff */
[----:B------:R-:W-:Y:S02]  /*0b00*/  IABS R17, R16 ;  /* 0x0000001000117213 */ /* 0x000fe40000000000 */
[----:B------:R-:W-:Y:S01]  /*0b10*/  ISETP.GE.AND P2, PT, R12, RZ, PT ;  /* 0x000000ff0c00720c */ /* 0x000fe20003f46270 */
[----:B------:R-:W-:Y:S01]  /*0b20*/  IMAD.MOV R5, RZ, RZ, -R5 ;  /* 0x000000ffff057224 */ /* 0x000fe200078e0a05 */
[C---:B------:R-:W-:Y:S01]  /*0b30*/  LOP3.LUT R12, R22.reuse, 0x68, RZ, 0xfc, !PT ;  /* 0x00000068160c7812 */ /* 0x040fe200078efcff */
[----:B------:R-:W-:Y:S01]  /*0b40*/  IMAD.HI.U32 R6, R7, R9, RZ ;  /* 0x0000000907067227 */ /* 0x000fe200078e00ff */
[----:B------:R-:W-:-:S02]  /*0b50*/  LOP3.LUT R18, R22, 0x48, RZ, 0xfc, !PT ;  /* 0x0000004816127812 */ /* 0x000fc400078efcff */
[----:B------:R-:W-:Y:S01]  /*0b60*/  LOP3.LUT R20, R22, 0x44, RZ, 0xfc, !PT ;  /* 0x0000004416147812 */ /* 0x000fe200078efcff */
[----:B------:R-:W-:Y:S01]  /*0b70*/  IMAD R5, R4, R5, R8 ;  /* 0x0000000504057224 */ /* 0x000fe200078e0208 */
[----:B------:R-:W-:Y:S01]  /*0b80*/  LOP3.LUT R24, R22, 0x40, RZ, 0xfc, !PT ;  /* 0x0000004016187812 */ /* 0x000fe200078efcff */
[----:B------:R-:W-:Y:S01]  /*0b90*/  @!P0 IMAD.IADD R10, R10, 0x1, -R11 ;  /* 0x000000010a0a8824 */ /* 0x000fe200078e0a0b */
[----:B------:R-:W-:Y:S01]  /*0ba0*/  ISETP.GE.AND P0, PT, R13, RZ, PT ;  /* 0x000000ff0d00720c */ /* 0x000fe20003f06270 */
[----:B------:R-:W-:Y:S01]  /*0bb0*/  IMAD.HI.U32 R8, R7, R15, RZ ;  /* 0x0000000f07087227 */ /* 0x000fe200078e00ff */
[C---:B------:R-:W-:Y:S02]  /*0bc0*/  ISETP.GT.U32.AND P1, PT, R4.reuse, R5, PT ;  /* 0x000000050400720c */ /* 0x040fe40003f24070 */
[----:B------:R-:W-:Y:S01]  /*0bd0*/  ISETP.GT.U32.AND P4, PT, R11, R10, PT ;  /* 0x0000000a0b00720c */ /* 0x000fe20003f84070 */
[----:B------:R-:W-:Y:S01]  /*0be0*/  IMAD.MOV R6, RZ, RZ, -R6 ;  /* 0x000000ffff067224 */ /* 0x000fe200078e0a06 */
[----:B------:R-:W-:Y:S01]  /*0bf0*/  IABS R37, R20 ;  /* 0x0000001400257213 */ /* 0x000fe20000000000 */
[----:B------:R-:W-:Y:S01]  /*0c00*/  IMAD.MOV R8, RZ, RZ, -R8 ;  /* 0x000000ffff087224 */ /* 0x000fe200078e0a08 */
[----:B------:R-:W-:Y:S01]  /*0c10*/  IABS R39, R24 ;  /* 0x0000001800277213 */ /* 0x000fe20000000000 */
[----:B------:R-:W-:Y:S01]  /*0c20*/  IMAD R9, R4, R6, R9 ;  /* 0x0000000604097224 */ /* 0x000fe200078e0209 */
[----:B------:R-:W-:Y:S01]  /*0c30*/  LOP3.LUT R28, R22, 0x10, RZ, 0xfc, !PT ;  /* 0x00000010161c7812 */ /* 0x000fe200078efcff */
[----:B------:R-:W-:Y:S01]  /*0c40*/  IMAD R15, R4, R8, R15 ;  /* 0x00000008040f7224 */ /* 0x000fe200078e020f */
[----:B------:R-:W-:Y:S01]  /*0c50*/  LOP3.LUT R30, R22, 0xc, RZ, 0xfc, !PT ;  /* 0x0000000c161e7812 */ /* 0x000fe200078efcff */
[----:B------:R-:W-:Y:S01]  /*0c60*/  IMAD.HI.U32 R8, R7, R17, RZ ;  /* 0x0000001107087227 */ /* 0x000fe200078e00ff */
[----:B------:R-:W-:-:S02]  /*0c70*/  ISETP.GT.U32.AND P5, PT, R4, R9, PT ;  /* 0x000000090400720c */ /* 0x000fc40003fa4070 */
[----:B------:R-:W-:Y:S01]  /*0c80*/  ISETP.GT.U32.AND P6, PT, R4, R15, PT ;  /* 0x0000000f0400720c */ /* 0x000fe20003fc4070 */
[----:B------:R-:W-:Y:S01]  /*0c90*/  @!P1 IMAD.IADD R5, R5, 0x1, -R4 ;  /* 0x0000000105059824 */ /* 0x000fe200078e0a04 */
[----:B------:R-:W-:Y:S01]  /*0ca0*/  IABS R61, R28 ;  /* 0x0000001c003d7213 */ /* 0x000fe20000000000 */
[----:B------:R-:W-:Y:S01]  /*0cb0*/  @!P4 IMAD.IADD R10, R10, 0x1, -R11 ;  /* 0x000000010a0ac824 */ /* 0x000fe200078e0a0b */
[----:B------:R-:W-:Y:S01]  /*0cc0*/  ISETP.NE.AND P4, PT, R88, RZ, PT ;  /* 0x000000ff5800720c */ /* 0x000fe20003f85270 */
[----:B------:R-:W-:Y:S01]  /*0cd0*/  IMAD.MOV R8, RZ, RZ, -R8 ;  /* 0x000000ffff087224 */ /* 0x000fe200078e0a08 */
[C---:B------:R-:W-:Y:S01]  /*0ce0*/  ISETP.GT.U32.AND P1, PT, R4.reuse, R5, PT ;  /* 0x000000050400720c */ /* 0x040fe20003f24070 */
[----:B------:R-:W-:Y:S01]  /*0cf0*/  IMAD.MOV.U32 R6, RZ, RZ, R10 ;  /* 0x000000ffff067224 */ /* 0x000fe200078e000a */
[----:B------:R-:W-:Y:S01]  /*0d00*/  IABS R10, R12 ;  /* 0x0000000c000a7213 */ /* 0x000fe20000000000 */
[----:B------:R-:W-:Y:S01]  /*0d10*/  IMAD R17, R4, R8, R17 ;  /* 0x0000000804117224 */ /* 0x000fe200078e0211 */
[----:B------:R-:W-:Y:S01]  /*0d20*/  IABS R63, R30 ;  /* 0x0000001e003f7213 */ /* 0x000fe20000000000 */
[--C-:B------:R-:W-:Y:S01]  /*0d30*/  @!P5 IMAD.IADD R9, R9, 0x1, -R4.reuse ;  /* 0x000000010909d824 */ /* 0x100fe200078e0a04 */
[C---:B------:R-:W-:Y:S01]  /*0d40*/  LOP3.LUT R32, R22.reuse, 0x8, RZ, 0xfc, !PT ;  /* 0x0000000816207812 */ /* 0x040fe200078efcff */
[----:B------:R-:W-:Y:S01]  /*0d50*/  @!P6 IMAD.IADD R15, R15, 0x1, -R4 ;  /* 0x000000010f0fe824 */ /* 0x000fe200078e0a04 */
[----:B------:R-:W-:Y:S01]  /*0d60*/  LOP3.LUT R34, R22, 0x4, RZ, 0xfc, !PT ;  /* 0x0000000416227812 */ /* 0x000fe200078efcff */
[----:B------:R-:W-:Y:S01]  /*0d70*/  IMAD.HI.U32 R8, R7, R10, RZ ;  /* 0x0000000a07087227 */ /* 0x000fe200078e00ff */
[----:B------:R-:W-:-:S02]  /*0d80*/  ISETP.GT.U32.AND P6, PT, R4, R9, PT ;  /* 0x000000090400720c */ /* 0x000fc40003fc4070 */
[----:B------:R-:W-:Y:S01]  /*0d90*/  ISETP.GT.U32.AND P5, PT, R4, R15, PT ;  /* 0x0000000f0400720c */ /* 0x000fe20003fa4070 */
[----:B------:R-:W-:Y:S01]  /*0da0*/  @!P3 IMAD.MOV R6, RZ, RZ, -R6 ;  /* 0x000000ffff06b224 */ /* 0x000fe200078e0a06 */
[----:B------:R-:W-:Y:S01]  /*0db0*/  ISETP.GE.AND P3, PT, R14, RZ, PT ;  /* 0x000000ff0e00720c */ /* 0x000fe20003f66270 */
[----:B------:R-:W-:Y:S01]  /*0dc0*/  @!P1 IMAD.IADD R5, R5, 0x1, -R4 ;  /* 0x0000000105059824 */ /* 0x000fe200078e0a04 */
[----:B------:R-:W-:Y:S01]  /*0dd0*/  LOP3.LUT R14, R22, 0x64, RZ, 0xfc, !PT ;  /* 0x00000064160e7812 */ /* 0x000fe200078efcff */
[----:B------:R-:W-:Y:S01]  /*0de0*/  IMAD.MOV R13, RZ, RZ, -R8 ;  /* 0x000000ffff0d7224 */ /* 0x000fe200078e0a08 */
[C---:B------:R-:W-:Y:S01]  /*0df0*/  ISETP.GT.U32.AND P1, PT, R4.reuse, R17, PT ;  /* 0x000000110400720c */ /* 0x040fe20003f24070 */
[----:B------:R-:W-:Y:S01]  /*0e00*/  IMAD.MOV.U32 R11, RZ, RZ, R5 ;  /* 0x000000ffff0b7224 */ /* 0x000fe200078e0005 */
[----:B------:R-:W-:Y:S01]  /*0e10*/  IABS R21, R14 ;  /* 0x0000000e00157213 */ /* 0x000fe20000000000 */
[----:B------:R-:W-:Y:S01]  /*0e20*/  IMAD R5, R4, R13, R10 ;  /* 0x0000000d04057224 */ /* 0x000fe200078e020a */
[----:B------:R-:W-:Y:S01]  /*0e30*/  @!P4 LOP3.LUT R6, RZ, R88, RZ, 0x33, !PT ;  /* 0x00000058ff06c212 */ /* 0x000fe200078e33ff */
[----:B------:R-:W-:Y:S01]  /*0e40*/  @!P6 IMAD.IADD R9, R9, 0x1, -R4 ;  /* 0x000000010909e824 */ /* 0x000fe200078e0a04 */
[----:B------:R-:W-:Y:S01]  /*0e50*/  ISETP.GE.AND P4, PT, R16, RZ, PT ;  /* 0x000000ff1000720c */ /* 0x000fe20003f86270 */
[----:B------:R-:W-:Y:S01]  /*0e60*/  IMAD.HI.U32 R8, R7, R21, RZ ;  /* 0x0000001507087227 */ /* 0x000fe200078e00ff */
[----:B------:R-:W-:-:S02]  /*0e70*/  ISETP.GT.U32.AND P6, PT, R4, R5, PT ;  /* 0x000000050400720c */ /* 0x000fc40003fc4070 */
[----:B------:R-:W-:Y:S01]  /*0e80*/  LOP3.LUT R16, R22, 0x50, RZ, 0xfc, !PT ;  /* 0x0000005016107812 */ /* 0x000fe200078efcff */
[----:B------:R-:W-:Y:S01]  /*0e90*/  IMAD.MOV R8, RZ, RZ, -R8 ;  /* 0x000000ffff087224 */ /* 0x000fe200078e0a08 */
[----:B------:R-:W-:Y:S01]  /*0ea0*/  IABS R65, R32 ;  /* 0x0000002000417213 */ /* 0x000fe20000000000 */
[----:B------:R-:W-:Y:S01]  /*0eb0*/  @!P2 IMAD.MOV R11, RZ, RZ, -R11 ;  /* 0x000000ffff0ba224 */ /* 0x000fe200078e0a0b */
[----:B------:R-:W-:Y:S01]  /*0ec0*/  ISETP.GE.AND P2, PT, R12, RZ, PT ;  /* 0x000000ff0c00720c */ /* 0x000fe20003f46270 */
[--C-:B------:R-:W-:Y:S01]  /*0ed0*/  @!P5 IMAD.IADD R15, R15, 0x1, -R4.reuse ;  /* 0x000000010f0fd824 */ /* 0x100fe200078e0a04 */
[----:B------:R-:W-:Y:S01]  /*0ee0*/  LOP3.LUT R12, R22, 0x60, RZ, 0xfc, !PT ;  /* 0x00000060160c7812 */ /* 0x000fe200078efcff */
[--C-:B------:R-:W-:Y:S01]  /*0ef0*/  @!P1 IMAD.IADD R17, R17, 0x1, -R4.reuse ;  /* 0x0000000111119824 */ /* 0x100fe200078e0a04 */
[----:B------:R-:W-:Y:S01]  /*0f00*/  ISETP.GE.AND P5, PT, R14, RZ, PT ;  /* 0x000000ff0e00720c */ /* 0x000fe20003fa6270 */
[----:B------:R-:W-:Y:S01]  /*0f10*/  IMAD R21, R4, R8, R21 ;  /* 0x0000000804157224 */ /* 0x000fe200078e0215 */
[----:B------:R-:W-:Y:S01]  /*0f20*/  IABS R10, R12 ;  /* 0x0000000c000a7213 */ /* 0x000fe20000000000 */
[----:B------:R-:W-:Y:S01]  /*0f30*/  IMAD.MOV.U32 R13, RZ, RZ, R9 ;  /* 0x000000ffff0d7224 */ /* 0x000fe200078e0009 */
[----:B------:R-:W-:Y:S01]  /*0f40*/  ISETP.GE.AND P1, PT, R12, RZ, PT ;  /* 0x000000ff0c00720c */ /* 0x000fe20003f26270 */
[----:B------:R-:W-:Y:S01]  /*0f50*/  @!P6 IMAD.IADD R5, R5, 0x1, -R4 ;  /* 0x000000010505e824 */ /* 0x000fe200078e0a04 */
[C---:B------:R-:W-:Y:S01]  /*0f60*/  ISETP.GT.U32.AND P6, PT, R4.reuse, R17, PT ;  /* 0x000000110400720c */ /* 0x040fe20003fc4070 */
[----:B------:R-:W-:Y:S01]  /*0f70*/  @!P3 IMAD.MOV R15, RZ, RZ, -R15 ;  /* 0x000000ffff0fb224 */ /* 0x000fe200078e0a0f */
[C---:B------:R-:W-:Y:S01]  /*0f80*/  ISETP.GT.U32.AND P3, PT, R4.reuse, R21, PT ;  /* 0x000000150400720c */ /* 0x040fe20003f64070 */
[----:B------:R-:W-:Y:S01]  /*0f90*/  @!P0 IMAD.MOV R13, RZ, RZ, -R13 ;  /* 0x000000ffff0d8224 */ /* 0x000fe200078e0a0d */
[----:B------:R-:W-:Y:S01]  /*0fa0*/  ISETP.GT.U32.AND P0, PT, R4, R5, PT ;  /* 0x000000050400720c */ /* 0x000fe20003f04070 */
[----:B------:R-:W-:Y:S01]  /*0fb0*/  IMAD.HI.U32 R8, R7, R10, RZ ;  /* 0x0000000a07087227 */ /* 0x000fe200078e00ff */
[----:B------:R-:W-:-:S02]  /*0fc0*/  LOP3.LUT R12, R22, 0x58, RZ, 0xfc, !PT ;  /* 0x00000058160c7812 */ /* 0x000fc400078efcff */
[----:B------:R-:W-:Y:S01]  /*0fd0*/  LOP3.LUT R14, R22, 0x54, RZ, 0xfc, !PT ;  /* 0x00000054160e7812 */ /* 0x000fe200078efcff */
[----:B------:R-:W-:Y:S01]  /*0fe0*/  IMAD.MOV R9, RZ, RZ, -R8 ;  /* 0x000000ffff097224 */ /* 0x000fe200078e0a08 */
[----:B------:R-:W-:Y:S01]  /*0ff0*/  IABS R25, R12 ;  /* 0x0000000c00197213 */ /* 0x000fe20000000000 */
[----:B------:R-:W-:Y:S01]  /*1000*/  IMAD R92, R6, UR6, RZ ;  /* 0x00000006065c7c24 */ /* 0x000fe2000f8e02ff */
[----:B------:R-:W-:Y:S01]  /*1010*/  IABS R29, R14 ;  /* 0x0000000e001d7213 */ /* 0x000fe20000000000 */
[--C-:B------:R-:W-:Y:S01]  /*1020*/  @!P6 IMAD.IADD R17, R17, 0x1, -R4.reuse ;  /* 0x000000011111e824 */ /* 0x100fe200078e0a04 */
[----:B------:R-:W-:Y:S01]  /*1030*/  IABS R31, R16 ;  /* 0x00000010001f7213 */ /* 0x000fe20000000000 */
[----:B------:R-:W-:Y:S01]  /*1040*/  @!P3 IMAD.IADD R21, R21, 0x1, -R4 ;  /* 0x000000011515b824 */ /* 0x000fe200078e0a04 */
[----:B------:R-:W-:Y:S01]  /*1050*/  ISETP.GE.AND P3, PT, R14, RZ, PT ;  /* 0x000000ff0e00720c */ /* 0x000fe20003f66270 */
[----:B------:R-:W-:Y:S01]  /*1060*/  IMAD R9, R4, R9, R10 ;  /* 0x0000000904097224 */ /* 0x000fe200078e020a */
[----:B------:R-:W-:Y:S01]  /*1070*/  LOP3.LUT R14, R22, 0x4c, RZ, 0xfc, !PT ;  /* 0x0000004c160e7812 */ /* 0x000fe200078efcff */
[----:B------:R-:W-:Y:S01]  /*1080*/  IMAD.HI.U32 R8, R7, R25, RZ ;  /* 0x0000001907087227 */ /* 0x000fe200078e00ff */
[----:B------:R-:W-:Y:S01]  /*1090*/  IABS R69, R22 ;  /* 0x0000001600457213 */ /* 0x000fe20000000000 */
[----:B------:R-:W-:Y:S01]  /*10a0*/  USHF.R.U32.HI UR6, URZ, 0x4, UR8 ;  /* 0x000000043f067899 */ /* 0x000fe20008011608 */
[----:B------:R-:W-:Y:S01]  /*10b0*/  ISETP.GT.U32.AND P6, PT, R4, R9, PT ;  /* 0x000000090400720c */ /* 0x000fe20003fc4070 */
[----:B------:R-:W-:Y:S01]  /*10c0*/  @!P0 IMAD.IADD R5, R5, 0x1, -R4 ;  /* 0x0000000105058824 */ /* 0x000fe200078e0a04 */
[----:B------:R-:W-:Y:S01]  /*10d0*/  ISETP.GE.AND P0, PT, R12, RZ, PT ;  /* 0x000000ff0c00720c */ /* 0x000fe20003f06270 */
[----:B------:R-:W-:Y:S01]  /*10e0*/  @!P4 IMAD.MOV R17, RZ, RZ, -R17 ;  /* 0x000000ffff11c224 */ /* 0x000fe200078e0a11 */
[----:B------:R-:W-:Y:S01]  /*10f0*/  ISETP.GT.U32.AND P4, PT, R4, R21, PT ;  /* 0x000000150400720c */ /* 0x000fe20003f84070 */
[----:B------:R-:W-:Y:S01]  /*1100*/  IMAD.HI.U32 R10, R7, R29, RZ ;  /* 0x0000001d070a7227 */ /* 0x000fe200078e00ff */
[----:B------:R-:W-:Y:S01]  /*1110*/  LOP3.LUT R88, R176, 0x1c, RZ, 0xfc, !PT ;  /* 0x0000001cb0587812 */ /* 0x000fe200078efcff */
[----:B------:R-:W-:Y:S01]  /*1120*/  USGXT.U32 UR6, UR6, 0xe ;  /* 0x0000000e0606789a */ /* 0x000fe20008000000 */
[----:B------:R-:W-:Y:S01]  /*1130*/  SHF.R.S32.HI R91, RZ, 0x5, R91 ;  /* 0x00000005ff5b7819 */ /* 0x000fe2000001145b */
[----:B------:R-:W-:-:S02]  /*1140*/  IMAD.MOV R12, RZ, RZ, -R8 ;  /* 0x000000ffff0c7224 */ /* 0x000fc400078e0a08 */
[----:B------:R-:W-:Y:S02]  /*1150*/  IMAD.MOV R10, RZ, RZ, -R10 ;  /* 0x000000ffff0a7224 */ /* 0x000fe400078e0a0a */
[C---:B------:R-:W-:Y:S01]  /*1160*/  IMAD R25, R4.reuse, R12, R25 ;  /* 0x0000000c04197224 */ /* 0x040fe200078e0219 */
[----:B------:R-:W-:Y:S01]  /*1170*/  IABS R12, R18 ;  /* 0x00000012000c7213 */ /* 0x000fe20000000000 */
[----:B------:R-:W-:Y:S02]  /*1180*/  IMAD.MOV.U32 R19, RZ, RZ, R5 ;  /* 0x000000ffff137224 */ /* 0x000fe400078e0005 */
[C---:B------:R-:W-:Y:S01]  /*1190*/  IMAD R29, R4.reuse, R10, R29 ;  /* 0x0000000a041d7224 */ /* 0x040fe200078e021d */
[----:B------:R-:W-:Y:S01]  /*11a0*/  IABS R10, R14 ;  /* 0x0000000e000a7213 */ /* 0x000fe20000000000 */
[----:B------:R-:W-:Y:S01]  /*11b0*/  @!P2 IMAD.MOV R19, RZ, RZ, -R19 ;  /* 0x000000ffff13a224 */ /* 0x000fe200078e0a13 */
[C---:B------:R-:W-:Y:S01]  /*11c0*/  ISETP.GT.U32.AND P2, PT, R4.reuse, R25, PT ;  /* 0x000000190400720c */ /* 0x040fe20003f44070 */
[--C-:B------:R-:W-:Y:S01]  /*11d0*/  @!P4 IMAD.IADD R21, R21, 0x1, -R4.reuse ;  /* 0x000000011515c824 */ /* 0x100fe200078e0a04 */
[----:B------:R-:W-:Y:S01]  /*11e0*/  ISETP.GT.U32.AND P4, PT, R4, R29, PT ;  /* 0x0000001d0400720c */ /* 0x000fe20003f84070 */
[----:B------:R-:W-:-:S02]  /*11f0*/  @!P6 IMAD.IADD R9, R9, 0x1, -R4 ;  /* 0x000000010909e824 */ /* 0x000fc400078e0a04 */
[----:B------:R-:W-:-:S03]  /*1200*/  IMAD.HI.U32 R8, R7, R31, RZ ;  /* 0x0000001f07087227 */ /* 0x000fc600078e00ff */
[----:B------:R-:W-:Y:S01]  /*1210*/  ISETP.GT.U32.AND P6, PT, R4, R9, PT ;  /* 0x000000090400720c */ /* 0x000fe20003fc4070 */
[----:B------:R-:W-:Y:S02]  /*1220*/  IMAD.MOV R8, RZ, RZ, -R8 ;  /* 0x000000ffff087224 */ /* 0x000fe400078e0a08 */
[----:B------:R-:W-:-:S04]  /*1230*/  IMAD.HI.U32 R5, R7, R10, RZ ;  /* 0x0000000a07057227 */ /* 0x000fc800078e00ff */
[--C-:B------:R-:W-:Y:S01]  /*1240*/  @!P2 IMAD.IADD R25, R25, 0x1, -R4.reuse ;  /* 0x000000011919a824 */ /* 0x100fe200078e0a04 */
[----:B------:R-:W-:Y:S01]  /*1250*/  ISETP.GE.AND P2, PT, R16, RZ, PT ;  /* 0x000000ff1000720c */ /* 0x000fe20003f46270 */
[--C-:B------:R-:W-:Y:S01]  /*1260*/  @!P4 IMAD.IADD R29, R29, 0x1, -R4.reuse ;  /* 0x000000011d1dc824 */ /* 0x100fe200078e0a04 */
[----:B------:R-:W-:Y:S01]  /*1270*/  LOP3.LUT R16, R22, 0x14, RZ, 0xfc, !PT ;  /* 0x0000001416107812 */ /* 0x000fe200078efcff */
[C---:B------:R-:W-:Y:S01]  /*1280*/  IMAD R31, R4.reuse, R8, R31 ;  /* 0x00000008041f7224 */ /* 0x040fe200078e021f */
[C---:B------:R-:W-:Y:S01]  /*1290*/  ISETP.GT.U32.AND P4, PT, R4.reuse, R25, PT ;  /* 0x000000190400720c */ /* 0x040fe20003f84070 */
[----:B------:R-:W-:Y:S01]  /*12a0*/  @!P6 IMAD.IADD R9, R9, 0x1, -R4 ;  /* 0x000000010909e824 */ /* 0x000fe200078e0a04 */
[----:B------:R-:W-:Y:S01]  /*12b0*/  IABS R59, R16 ;  /* 0x00000010003b7213 */ /* 0x000fe20000000000 */
[----:B------:R-:W-:Y:S01]  /*12c0*/  IMAD.MOV R5, RZ, RZ, -R5 ;  /* 0x000000ffff057224 */ /* 0x000fe200078e0a05 */
[----:B------:R-:W-:Y:S01]  /*12d0*/  ISETP.GT.U32.AND P6, PT, R4, R31, PT ;  /* 0x0000001f0400720c */ /* 0x000fe20003fc4070 */
[----:B------:R-:W-:-:S04]  /*12e0*/  IMAD.HI.U32 R8, R7, R12, RZ ;  /* 0x0000000c07087227 */ /* 0x000fc800078e00ff */
[C---:B------:R-:W-:Y:S02]  /*12f0*/  IMAD R5, R4.reuse, R5, R10 ;  /* 0x0000000504057224 */ /* 0x040fe400078e020a */
[----:B------:R-:W-:Y:S02]  /*1300*/  IMAD.MOV.U32 R23, RZ, RZ, R9 ;  /* 0x000000ffff177224 */ /* 0x000fe400078e0009 */
[----:B------:R-:W-:Y:S01]  /*1310*/  @!P4 IMAD.IADD R25, R25, 0x1, -R4 ;  /* 0x000000011919c824 */ /* 0x000fe200078e0a04 */
[----:B------:R-:W-:Y:S01]  /*1320*/  ISETP.GT.U32.AND P4, PT, R4, R5, PT ;  /* 0x000000050400720c */ /* 0x000fe20003f84070 */
[----:B------:R-:W-:Y:S02]  /*1330*/  IMAD.MOV R9, RZ, RZ, -R8 ;  /* 0x000000ffff097224 */ /* 0x000fe400078e0a08 */
[----:B------:R-:W-:-:S04]  /*1340*/  IMAD.HI.U32 R8, R7, R37, RZ ;  /* 0x0000002507087227 */ /* 0x000fc800078e00ff */
[----:B------:R-:W-:Y:S01]  /*1350*/  @!P6 IMAD.IADD R31, R31, 0x1, -R4 ;  /* 0x000000011f1fe824 */ /* 0x000fe200078e0a04 */
[C---:B------:R-:W-:Y:S01]  /*1360*/  ISETP.GT.U32.AND P6, PT, R4.reuse, R29, PT ;  /* 0x0000001d0400720c */ /* 0x040fe20003fc4070 */
[----:B------:R-:W-:Y:S02]  /*1370*/  IMAD.MOV R8, RZ, RZ, -R8 ;  /* 0x000000ffff087224 */ /* 0x000fe400078e0a08 */
[----:B------:R-:W-:Y:S01]  /*1380*/  IMAD R9, R4, R9, R12 ;  /* 0x0000000904097224 */ /* 0x000fe200078e020c */
[----:B------:R-:W-:Y:S01]  /*1390*/  LOP3.LUT R12, R22, 0x38, RZ, 0xfc, !PT ;  /* 0x00000038160c7812 */ /* 0x000fe200078efcff */
[C---:B------:R-:W-:Y:S02]  /*13a0*/  IMAD R37, R4.reuse, R8, R37 ;  /* 0x0000000804257224 */ /* 0x040fe400078e0225 */
[----:B------:R-:W-:Y:S01]  /*13b0*/  @!P4 IMAD.IADD R5, R5, 0x1, -R4 ;  /* 0x000000010505c824 */ /* 0x000fe200078e0a04 */
[----:B------:R-:W-:Y:S01]  /*13c0*/  IABS R8, R12 ;  /* 0x0000000c00087213 */ /* 0x000fe20000000000 */
[----:B------:R-:W-:Y:S01]  /*13d0*/  IMAD.HI.U32 R10, R7, R39, RZ ;  /* 0x00000027070a7227 */ /* 0x000fe200078e00ff */
[----:B------:R-:W-:-:S03]  /*13e0*/  ISETP.GT.U32.AND P4, PT, R4, R37, PT ;  /* 0x000000250400720c */ /* 0x000fc60003f84070 */
[----:B------:R-:W-:Y:S01]  /*13f0*/  @!P6 IMAD.IADD R29, R29, 0x1, -R4 ;  /* 0x000000011d1de824 */ /* 0x000fe200078e0a04 */
[C---:B------:R-:W-:Y:S01]  /*1400*/  ISETP.GT.U32.AND P6, PT, R4.reuse, R9, PT ;  /* 0x000000090400720c */ /* 0x040fe20003fc4070 */
[----:B------:R-:W-:Y:S02]  /*1410*/  IMAD.MOV R10, RZ, RZ, -R10 ;  /* 0x000000ffff0a7224 */ /* 0x000fe400078e0a0a */
[----:B------:R-:W-:Y:S01]  /*1420*/  @!P5 IMAD.MOV R21, RZ, RZ, -R21 ;  /* 0x000000ffff15d224 */ /* 0x000fe200078e0a15 */
[C---:B------:R-:W-:Y:S01]  /*1430*/  ISETP.GT.U32.AND P5, PT, R4.reuse, R31, PT ;  /* 0x0000001f0400720c */ /* 0x040fe20003fa4070 */
[----:B------:R-:W-:Y:S02]  /*1440*/  IMAD R39, R4, R10, R39 ;  /* 0x0000000a04277224 */ /* 0x000fe400078e0227 */
[----:B------:R-:W-:Y:S02]  /*1450*/  IMAD.MOV.U32 R27, RZ, RZ, R25 ;  /* 0x000000ffff1b7224 */ /* 0x000fe400078e0019 */
[----:B------:R-:W-:-:S02]  /*1460*/  @!P4 IMAD.IADD R37, R37, 0x1, -R4 ;  /* 0x000000012525c824 */ /* 0x000fc400078e0a04 */
[----:B------:R-:W-:Y:S02]  /*1470*/  IMAD.MOV.U32 R25, RZ, RZ, R8 ;  /* 0x000000ffff197224 */ /* 0x000fe400078e0008 */
[----:B------:R-:W-:Y:S01]  /*1480*/  @!P3 IMAD.MOV R29, RZ, RZ, -R29 ;  /* 0x000000ffff1db224 */ /* 0x000fe200078e0a1d */
[C---:B------:R-:W-:Y:S01]  /*1490*/  ISETP.GT.U32.AND P3, PT, R4.reuse, R39, PT ;  /* 0x000000270400720c */ /* 0x040fe20003f64070 */
[----:B------:R-:W-:Y:S01]  /*14a0*/  @!P6 IMAD.IADD R9, R9, 0x1, -R4 ;  /* 0x000000010909e824 */ /* 0x000fe200078e0a04 */
[C---:B------:R-:W-:Y:S01]  /*14b0*/  ISETP.GT.U32.AND P4, PT, R4.reuse, R37, PT ;  /* 0x000000250400720c */ /* 0x040fe20003f84070 */
[----:B------:R-:W-:Y:S01]  /*14c0*/  IMAD.HI.U32 R8, R7, R25, RZ ;  /* 0x0000001907087227 */ /* 0x000fe200078e00ff */
[----:B------:R-:W-:-:S03]  /*14d0*/  ISETP.GT.U32.AND P6, PT, R4, R5, PT ;  /* 0x000000050400720c */ /* 0x000fc60003fc4070 */
[----:B------:R-:W-:Y:S01]  /*14e0*/  @!P1 IMAD.MOV R23, RZ, RZ, -R23 ;  /* 0x000000ffff179224 */ /* 0x000fe200078e0a17 */
[----:B------:R-:W-:Y:S01]  /*14f0*/  ISETP.GE.AND P1, PT, R14, RZ, PT ;  /* 0x000000ff0e00720c */ /* 0x000fe20003f26270 */
[----:B------:R-:W-:Y:S01]  /*1500*/  @!P0 IMAD.MOV R27, RZ, RZ, -R27 ;  /* 0x000000ffff1b8224 */ /* 0x000fe200078e0a1b */
[----:B------:R-:W-:Y:S01]  /*1510*/  LOP3.LUT R14, R22, 0x34, RZ, 0xfc, !PT ;  /* 0x00000034160e7812 */ /* 0x000fe200078efcff */
[----:B------:R-:W-:Y:S01]  /*1520*/  IMAD.MOV R8, RZ, RZ, -R8 ;  /* 0x000000ffff087224 */ /* 0x000fe200078e0a08 */
[C---:B------:R-:W-:Y:S01]  /*1530*/  ISETP.GT.U32.AND P0, PT, R4.reuse, R9, PT ;  /* 0x000000090400720c */ /* 0x040fe20003f04070 */
[--C-:B------:R-:W-:Y:S01]  /*1540*/  @!P5 IMAD.IADD R31, R31, 0x1, -R4.reuse ;  /* 0x000000011f1fd824 */ /* 0x100fe200078e0a04 */
[----:B------:R-:W-:Y:S01]  /*1550*/  IABS R43, R14 ;  /* 0x0000000e002b7213 */ /* 0x000fe20000000000 */
[----:B------:R-:W-:Y:S01]  /*1560*/  IMAD R25, R4, R8, R25 ;  /* 0x0000000804197224 */ /* 0x000fe200078e0219 */
[----:B------:R-:W-:Y:S01]  /*1570*/  ISETP.GE.AND P5, PT, R18, RZ, PT ;  /* 0x000000ff1200720c */ /* 0x000fe20003fa6270 */
[----:B------:R-:W-:Y:S01]  /*1580*/  @!P2 IMAD.MOV R31, RZ, RZ, -R31 ;  /* 0x000000ffff1fa224 */ /* 0x000fe200078e0a1f */
[----:B------:R-:W-:Y:S01]  /*1590*/  ISETP.GE.AND P2, PT, R20, RZ, PT ;  /* 0x000000ff1400720c */ /* 0x000fe20003f46270 */
[--C-:B------:R-:W-:Y:S01]  /*15a0*/  @!P3 IMAD.IADD R39, R39, 0x1, -R4.reuse ;  /* 0x000000012727b824 */ /* 0x100fe200078e0a04 */
[----:B------:R-:W-:Y:S01]  /*15b0*/  IABS R20, R34 ;  /* 0x0000002200147213 */ /* 0x000fe20000000000 */
[----:B------:R-:W-:Y:S01]  /*15c0*/  @!P4 IMAD.IADD R37, R37, 0x1, -R4 ;  /* 0x000000012525c824 */ /* 0x000fe200078e0a04 */
[C---:B------:R-:W-:Y:S01]  /*15d0*/  ISETP.GT.U32.AND P4, PT, R4.reuse, R25, PT ;  /* 0x000000190400720c */ /* 0x040fe20003f84070 */
[----:B------:R-:W-:Y:S01]  /*15e0*/  IMAD.HI.U32 R10, R7, R43, RZ ;  /* 0x0000002b070a7227 */ /* 0x000fe200078e00ff */
[----:B------:R-:W-:-:S03]  /*15f0*/  ISETP.GT.U32.AND P3, PT, R4, R39, PT ;  /* 0x000000270400720c */ /* 0x000fc60003f64070 */
[----:B------:R-:W-:Y:S01]  /*1600*/  @!P6 IMAD.IADD R5, R5, 0x1, -R4 ;  /* 0x000000010505e824 */ /* 0x000fe200078e0a04 */
[----:B------:R-:W-:Y:S01]  /*1610*/  ISETP.GE.AND P6, PT, R24, RZ, PT ;  /* 0x000000ff1800720c */ /* 0x000fe20003fc6270 */
[----:B------:R-:W-:Y:S02]  /*1620*/  IMAD.MOV R10, RZ, RZ, -R10 ;  /* 0x000000ffff0a7224 */ /* 0x000fe400078e0a0a */
[--C-:B------:R-:W-:Y:S01]  /*1630*/  @!P0 IMAD.IADD R9, R9, 0x1, -R4.reuse ;  /* 0x0000000109098824 */ /* 0x100fe200078e0a04 */
[----:B------:R-:W-:Y:S01]  /*1640*/  ISETP.GE.AND P0, PT, R12, RZ, PT ;  /* 0x000000ff0c00720c */ /* 0x000fe20003f06270 */
[----:B------:R-:W-:Y:S01]  /*1650*/  IMAD R43, R4, R10, R43 ;  /* 0x0000000a042b7224 */ /* 0x000fe200078e022b */
[C---:B------:R-:W-:Y:S01]  /*1660*/  LOP3.LUT R10, R22.reuse, 0x24, RZ, 0xfc, !PT ;  /* 0x00000024160a7812 */ /* 0x040fe200078efcff */
[----:B------:R-:W-:Y:S01]  /*1670*/  IMAD.MOV.U32 R33, RZ, RZ, R5 ;  /* 0x000000ffff217224 */ /* 0x000fe200078e0005 */
[C---:B------:R-:W-:Y:S01]  /*1680*/  LOP3.LUT R5, R22.reuse, 0x30, RZ, 0xfc, !PT ;  /* 0x0000003016057812 */ /* 0x040fe200078efcff */
[----:B------:R-:W-:Y:S01]  /*1690*/  IMAD.MOV.U32 R35, RZ, RZ, R9 ;  /* 0x000000ffff237224 */ /* 0x000fe200078e0009 */
[----:B------:R-:W-:Y:S01]  /*16a0*/  LOP3.LUT R9, R22, 0x28, RZ, 0xfc, !PT ;  /* 0x0000002816097812 */ /* 0x000fe200078efcff */
[----:B------:R-:W-:Y:S01]  /*16b0*/  @!P2 IMAD.MOV R37, RZ, RZ, -R37 ;  /* 0x000000ffff25a224 */ /* 0x000fe200078e0a25 */
[----:B------:R-:W-:Y:S01]  /*16c0*/  IABS R8, R5 ;  /* 0x0000000500087213 */ /* 0x000fe20000000000 */
[----:B------:R-:W-:Y:S01]  /*16d0*/  @!P5 IMAD.MOV R35, RZ, RZ, -R35 ;  /* 0x000000ffff23d224 */ /* 0x000fe200078e0a23 */
[----:B------:R-:W-:Y:S01]  /*16e0*/  ISETP.GT.U32.AND P5, PT, R4, R43, PT ;  /* 0x0000002b0400720c */ /* 0x000fe20003fa4070 */
[--C-:B------:R-:W-:Y:S01]  /*16f0*/  @!P4 IMAD.IADD R25, R25, 0x1, -R4.reuse ;  /* 0x000000011919c824 */ /* 0x100fe200078e0a04 */
[----:B------:R-:W-:Y:S01]  /*1700*/  ISETP.GE.AND P2, PT, R5, RZ, PT ;  /* 0x000000ff0500720c */ /* 0x000fe20003f46270 */
[----:B------:R-:W-:Y:S01]  /*1710*/  @!P3 IMAD.IADD R39, R39, 0x1, -R4 ;  /* 0x000000012727b824 */ /* 0x000fe200078e0a04 */
[----:B------:R-:W-:Y:S01]  /*1720*/  LOP3.LUT R5, R22, 0x2c, RZ, 0xfc, !PT ;  /* 0x0000002c16057812 */ /* 0x000fe200078efcff */
[----:B------:R-:W-:Y:S01]  /*1730*/  @!P1 IMAD.MOV R33, RZ, RZ, -R33 ;  /* 0x000000ffff219224 */ /* 0x000fe200078e0a21 */
[----:B------:R-:W-:Y:S01]  /*1740*/  ISETP.GT.U32.AND P4, PT, R4, R25, PT ;  /* 0x000000190400720c */ /* 0x000fe20003f84070 */
[----:B------:R-:W-:Y:S01]  /*1750*/  @!P6 IMAD.MOV R39, RZ, RZ, -R39 ;  /* 0x000000ffff27e224 */ /* 0x000fe200078e0a27 */
[----:B------:R-:W-:-:S02]  /*1760*/  ISETP.GE.AND P3, PT, R5, RZ, PT ;  /* 0x000000ff0500720c */ /* 0x000fc40003f66270 */
[----:B------:R-:W-:Y:S01]  /*1770*/  IABS R12, R5 ;  /* 0x00000005000c7213 */ /* 0x000fe20000000000 */
[----:B------:R-:W-:Y:S01]  /*1780*/  IMAD.HI.U32 R5, R7, R8, RZ ;  /* 0x0000000807057227 */ /* 0x000fe200078e00ff */
[----:B------:R-:W-:Y:S02]  /*1790*/  IABS R49, R9 ;  /* 0x0000000900317213 */ /* 0x000fe40000000000 */
[----:B------:R-:W-:Y:S01]  /*17a0*/  ISETP.GE.AND P1, PT, R14, RZ, PT ;  /* 0x000000ff0e00720c */ /* 0x000fe20003f26270 */
[----:B------:R-:W-:Y:S01]  /*17b0*/  IMAD.MOV R5, RZ, RZ, -R5 ;  /* 0x000000ffff057224 */ /* 0x000fe200078e0a05 */
[----:B------:R-:W-:Y:S01]  /*17c0*/  ISETP.GE.AND P6, PT, R9, RZ, PT ;  /* 0x000000ff0900720c */ /* 0x000fe20003fc6270 */
[----:B------:R-:W-:Y:S01]  /*17d0*/  @!P5 IMAD.IADD R43, R43, 0x1, -R4 ;  /* 0x000000012b2bd824 */ /* 0x000fe200078e0a04 */
[----:B------:R-:W-:Y:S01]  /*17e0*/  IABS R51, R10 ;  /* 0x0000000a00337213 */ /* 0x000fe20000000000 */
[----:B------:R-:W-:Y:S01]  /*17f0*/  IMAD R5, R4, R5, R8 ;  /* 0x0000000504057224 */ /* 0x000fe200078e0208 */
[----:B------:R-:W-:Y:S01]  /*1800*/  LOP3.LUT R14, R22, 0x20, RZ, 0xfc, !PT ;  /* 0x00000020160e7812 */ /* 0x000fe200078efcff */
[----:B------:R-:W-:Y:S01]  /*1810*/  @!P4 IMAD.IADD R25, R25, 0x1, -R4 ;  /* 0x000000011919c824 */ /* 0x000fe200078e0a04 */
[C---:B------:R-:W-:Y:S01]  /*1820*/  ISETP.GT.U32.AND P5, PT, R4.reuse, R43, PT ;  /* 0x0000002b0400720c */ /* 0x040fe20003fa4070 */
[----:B------:R-:W-:Y:S01]  /*1830*/  IMAD.HI.U32 R8, R7, R12, RZ ;  /* 0x0000000c07087227 */ /* 0x000fe200078e00ff */
[----:B------:R-:W-:-:S02]  /*1840*/  ISETP.GT.U32.AND P4, PT, R4, R5, PT ;  /* 0x000000050400720c */ /* 0x000fc40003f84070 */
[----:B------:R-:W-:Y:S01]  /*1850*/  IABS R53, R14 ;  /* 0x0000000e00357213 */ /* 0x000fe20000000000 */
[----:B------:R-:W-:-:S04]  /*1860*/  IMAD.HI.U32 R9, R7, R49, RZ ;  /* 0x0000003107097227 */ /* 0x000fc800078e00ff */
[----:B------:R-:W-:Y:S02]  /*1870*/  IMAD.MOV R41, RZ, RZ, -R8 ;  /* 0x000000ffff297224 */ /* 0x000fe400078e0a08 */
[----:B------:R-:W-:Y:S02]  /*1880*/  IMAD.MOV R8, RZ, RZ, -R9 ;  /* 0x000000ffff087224 */ /* 0x000fe400078e0a09 */
[--C-:B------:R-:W-:Y:S01]  /*1890*/  @!P5 IMAD.IADD R43, R43, 0x1, -R4.reuse ;  /* 0x000000012b2bd824 */ /* 0x100fe200078e0a04 */
[----:B------:R-:W-:Y:S01]  /*18a0*/  ISETP.GE.AND P5, PT, R10, RZ, PT ;  /* 0x000000ff0a00720c */ /* 0x000fe20003fa6270 */
[C---:B------:R-:W-:Y:S02]  /*18b0*/  IMAD R49, R4.reuse, R8, R49 ;  /* 0x0000000804317224 */ /* 0x040fe400078e0231 */
[----:B------:R-:W-:Y:S02]  /*18c0*/  @!P4 IMAD.IADD R5, R5, 0x1, -R4 ;  /* 0x000000010505c824 */ /* 0x000fe400078e0a04 */
[----:B------:R-:W-:Y:S01]  /*18d0*/  @!P1 IMAD.MOV R43, RZ, RZ, -R43 ;  /* 0x000000ffff2b9224 */ /* 0x000fe200078e0a2b */
[C---:B------:R-:W-:Y:S01]  /*18e0*/  ISETP.GT.U32.AND P1, PT, R4.reuse, R49, PT ;  /* 0x000000310400720c */ /* 0x040fe20003f24070 */
[C---:B------:R-:W-:Y:S01]  /*18f0*/  IMAD R9, R4.reuse, R41, R12 ;  /* 0x0000002904097224 */ /* 0x040fe200078e020c */
[----:B------:R-:W-:Y:S01]  /*1900*/  ISETP.GT.U32.AND P4, PT, R4, R5, PT ;  /* 0x000000050400720c */ /* 0x000fe20003f84070 */
[----:B------:R-:W-:Y:S01]  /*1910*/  IMAD.MOV.U32 R41, RZ, RZ, R25 ;  /* 0x000000ffff297224 */ /* 0x000fe200078e0019 */
[----:B------:R-:W-:Y:S01]  /*1920*/  LOP3.LUT R12, R22, 0x18, RZ, 0xfc, !PT ;  /* 0x00000018160c7812 */ /* 0x000fe200078efcff */
[----:B------:R-:W-:-:S03]  /*1930*/  IMAD.HI.U32 R8, R7, R51, RZ ;  /* 0x0000003307087227 */ /* 0x000fc600078e00ff */
[----:B------:R-:W-:Y:S01]  /*1940*/  IABS R57, R12 ;  /* 0x0000000c00397213 */ /* 0x000fe20000000000 */
[----:B------:R-:W-:Y:S01]  /*1950*/  @!P0 IMAD.MOV R41, RZ, RZ, -R41 ;  /* 0x000000ffff298224 */ /* 0x000fe200078e0a29 */
[C---:B------:R-:W-:Y:S01]  /*1960*/  ISETP.GT.U32.AND P0, PT, R4.reuse, R9, PT ;  /* 0x000000090400720c */ /* 0x040fe20003f04070 */
[----:B------:R-:W-:Y:S02]  /*1970*/  IMAD.MOV R10, RZ, RZ, -R8 ;  /* 0x000000ffff0a7224 */ /* 0x000fe400078e0a08 */
[--C-:B------:R-:W-:Y:S02]  /*1980*/  @!P1 IMAD.IADD R49, R49, 0x1, -R4.reuse ;  /* 0x0000000131319824 */ /* 0x100fe400078e0a04 */
[----:B------:R-:W-:Y:S02]  /*1990*/  @!P4 IMAD.IADD R5, R5, 0x1, -R4 ;  /* 0x000000010505c824 */ /* 0x000fe400078e0a04 */
[----:B------:R-:W-:Y:S01]  /*19a0*/  IMAD.HI.U32 R8, R7, R53, RZ ;  /* 0x0000003507087227 */ /* 0x000fe200078e00ff */
[----:B------:R-:W-:-:S03]  /*19b0*/  ISETP.GT.U32.AND P1, PT, R4, R49, PT ;  /* 0x000000310400720c */ /* 0x000fc60003f24070 */
[----:B------:R-:W-:Y:S02]  /*19c0*/  IMAD.MOV.U32 R45, RZ, RZ, R5 ;  /* 0x000000ffff2d7224 */ /* 0x000fe400078e0005 */
[----:B------:R-:W-:-:S04]  /*19d0*/  IMAD.HI.U32 R5, R7, R59, RZ ;  /* 0x0000003b07057227 */ /* 0x000fc800078e00ff */
[----:B------:R-:W-:Y:S02]  /*19e0*/  IMAD.MOV R5, RZ, RZ, -R5 ;  /* 0x000000ffff057224 */ /* 0x000fe400078e0a05 */
[----:B------:R-:W-:Y:S02]  /*19f0*/  @!P0 IMAD.IADD R9, R9, 0x1, -R4 ;  /* 0x0000000109098824 */ /* 0x000fe400078e0a04 */
[C---:B------:R-:W-:Y:S02]  /*1a00*/  IMAD R59, R4.reuse, R5, R59 ;  /* 0x00000005043b7224 */ /* 0x040fe400078e023b */
[----:B------:R-:W-:Y:S01]  /*1a10*/  IMAD.MOV R8, RZ, RZ, -R8 ;  /* 0x000000ffff087224 */ /* 0x000fe200078e0a08 */
[C---:B------:R-:W-:Y:S01]  /*1a20*/  ISETP.GT.U32.AND P0, PT, R4.reuse, R9, PT ;  /* 0x000000090400720c */ /* 0x040fe20003f04070 */
[----:B------:R-:W-:Y:S01]  /*1a30*/  @!P1 IMAD.IADD R49, R49, 0x1, -R4 ;  /* 0x0000000131319824 */ /* 0x000fe200078e0a04 */
[C---:B------:R-:W-:Y:S01]  /*1a40*/  ISETP.GT.U32.AND P1, PT, R4.reuse, R59, PT ;  /* 0x0000003b0400720c */ /* 0x040fe20003f24070 */
[----:B------:R-:W-:-:S02]  /*1a50*/  IMAD R53, R4, R8, R53 ;  /* 0x0000000804357224 */ /* 0x000fc400078e0235 */
[----:B------:R-:W-:-:S04]  /*1a60*/  IMAD.HI.U32 R8, R7, R57, RZ ;  /* 0x0000003907087227 */ /* 0x000fc800078e00ff */
[----:B------:R-:W-:Y:S02]  /*1a70*/  IMAD.MOV R8, RZ, RZ, -R8 ;  /* 0x000000ffff087224 */ /* 0x000fe400078e0a08 */
[----:B------:R-:W-:-:S04]  /*1a80*/  IMAD.HI.U32 R5, R7, R61, RZ ;  /* 0x0000003d07057227 */ /* 0x000fc800078e00ff */
[C---:B------:R-:W-:Y:S02]  /*1a90*/  IMAD R57, R4.reuse, R8, R57 ;  /* 0x0000000804397224 */ /* 0x040fe400078e0239 */
[--C-:B------:R-:W-:Y:S02]  /*1aa0*/  @!P0 IMAD.IADD R9, R9, 0x1, -R4.reuse ;  /* 0x0000000109098824 */ /* 0x100fe400078e0a04 */
[----:B------:R-:W-:Y:S01]  /*1ab0*/  @!P1 IMAD.IADD R59, R59, 0x1, -R4 ;  /* 0x000000013b3b9824 */ /* 0x000fe200078e0a04 */
[C---:B------:R-:W-:Y:S01]  /*1ac0*/  ISETP.GT.U32.AND P0, PT, R4.reuse, R57, PT ;  /* 0x000000390400720c */ /* 0x040fe20003f04070 */
[----:B------:R-:W-:Y:S02]  /*1ad0*/  IMAD.MOV.U32 R47, RZ, RZ, R9 ;  /* 0x000000ffff2f7224 */ /* 0x000fe400078e0009 */
[----:B------:R-:W-:Y:S01]  /*1ae0*/  IMAD.MOV R9, RZ, RZ, -R5 ;  /* 0x000000ffff097224 */ /* 0x000fe200078e0a05 */
[C---:B------:R-:W-:Y:S01]  /*1af0*/  ISETP.GT.U32.AND P1, PT, R4.reuse, R59, PT ;  /* 0x0000003b0400720c */ /* 0x040fe20003f24070 */
[----:B------:R-:W-:Y:S01]  /*1b00*/  IMAD R51, R4, R10, R51 ;  /* 0x0000000a04337224 */ /* 0x000fe200078e0233 */
[----:B------:R-:W-:Y:S01]  /*1b10*/  LEA.HI R10, R0, R93, RZ, 0x1b ;  /* 0x0000005d000a7211 */ /* 0x000fe200078fd8ff */
[----:B------:R-:W-:-:S02]  /*1b20*/  IMAD R61, R4, R9, R61 ;  /* 0x00000009043d7224 */ /* 0x000fc400078e023d */
[----:B------:R-:W-:Y:S01]  /*1b30*/  @!P2 IMAD.MOV R45, RZ, RZ, -R45 ;  /* 0x000000ffff2da224 */ /* 0x000fe200078e0a2d */
[C---:B------:R-:W-:Y:S01]  /*1b40*/  ISETP.GT.U32.AND P2, PT, R4.reuse, R53, PT ;  /* 0x000000350400720c */ /* 0x040fe20003f44070 */
[----:B------:R-:W-:Y:S01]  /*1b50*/  IMAD.HI.U32 R8, R7, R63, RZ ;  /* 0x0000003f07087227 */ /* 0x000fe200078e00ff */
[----:B------:R-:W-:-:S03]  /*1b60*/  ISETP.GT.U32.AND P4, PT, R4, R51, PT ;  /* 0x000000330400720c */ /* 0x000fc60003f84070 */
[--C-:B------:R-:W-:Y:S02]  /*1b70*/  @!P0 IMAD.IADD R57, R57, 0x1, -R4.reuse ;  /* 0x0000000139398824 */ /* 0x100fe400078e0a04 */
[----:B------:R-:W-:Y:S01]  /*1b80*/  @!P1 IMAD.IADD R59, R59, 0x1, -R4 ;  /* 0x000000013b3b9824 */ /* 0x000fe200078e0a04 */
[C---:B------:R-:W-:Y:S01]  /*1b90*/  ISETP.GT.U32.AND P1, PT, R4.reuse, R61, PT ;  /* 0x0000003d0400720c */ /* 0x040fe20003f24070 */
[----:B------:R-:W-:Y:S01]  /*1ba0*/  IMAD.MOV R8, RZ, RZ, -R8 ;  /* 0x000000ffff087224 */ /* 0x000fe200078e0a08 */
[----:B------:R-:W-:Y:S01]  /*1bb0*/  ISETP.GT.U32.AND P0, PT, R4, R57, PT ;  /* 0x000000390400720c */ /* 0x000fe20003f04070 */
[----:B------:R-:W-:Y:S02]  /*1bc0*/  VIADD R5, R10, 0x7c ;  /* 0x0000007c0a057836 */ /* 0x000fe40000000000 */
[----:B------:R-:W-:Y:S02]  /*1bd0*/  IMAD R63, R4, R8, R63 ;  /* 0x00000008043f7224 */ /* 0x000fe400078e023f */
[--C-:B------:R-:W-:Y:S01]  /*1be0*/  @!P2 IMAD.IADD R53, R53, 0x1, -R4.reuse ;  /* 0x000000013535a824 */ /* 0x100fe200078e0a04 */
[----:B------:R-:W-:Y:S01]  /*1bf0*/  IABS R9, R5 ;  /* 0x0000000500097213 */ /* 0x000fe20000000000 */
[----:B------:R-:W-:-:S02]  /*1c00*/  @!P4 IMAD.IADD R51, R51, 0x1, -R4 ;  /* 0x000000013333c824 */ /* 0x000fc400078e0a04 */
[----:B------:R-:W-:Y:S01]  /*1c10*/  VIADD R24, R10, 0x5c ;  /* 0x0000005c0a187836 */ /* 0x000fe20000000000 */
[C---:B------:R-:W-:Y:S01]  /*1c20*/  ISETP.GT.U32.AND P2, PT, R4.reuse, R53, PT ;  /* 0x000000350400720c */ /* 0x040fe20003f44070 */
[--C-:B------:R-:W-:Y:S01]  /*1c30*/  @!P1 IMAD.IADD R61, R61, 0x1, -R4.reuse ;  /* 0x000000013d3d9824 */ /* 0x100fe200078e0a04 */
[C---:B------:R-:W-:Y:S01]  /*1c40*/  ISETP.GT.U32.AND P1, PT, R4.reuse, R63, PT ;  /* 0x0000003f0400720c */ /* 0x040fe20003f24070 */
[----:B------:R-:W-:Y:S01]  /*1c50*/  @!P0 IMAD.IADD R57, R57, 0x1, -R4 ;  /* 0x0000000139398824 */ /* 0x000fe200078e0a04 */
[----:B------:R-:W-:Y:S01]  /*1c60*/  ISETP.GE.AND P0, PT, R5, RZ, PT ;  /* 0x000000ff0500720c */ /* 0x000fe20003f06270 */
[----:B------:R-:W-:Y:S01]  /*1c70*/  IMAD.HI.U32 R5, R7, R65, RZ ;  /* 0x0000004107057227 */ /* 0x000fe200078e00ff */
[----:B------:R-:W-:Y:S02]  /*1c80*/  ISETP.GT.U32.AND P4, PT, R4, R51, PT ;  /* 0x000000330400720c */ /* 0x000fe40003f84070 */
[----:B------:R-:W-:Y:S01]  /*1c90*/  IABS R25, R24 ;  /* 0x0000001800197213 */ /* 0x000fe20000000000 */
[----:B------:R-:W-:-:S02]  /*1ca0*/  IMAD.MOV R8, RZ, RZ, -R5 ;  /* 0x000000ffff087224 */ /* 0x000fc400078e0a05 */
[----:B------:R-:W-:-:S04]  /*1cb0*/  IMAD.HI.U32 R5, R7, R9, RZ ;  /* 0x0000000907057227 */ /* 0x000fc800078e00ff */
[----:B------:R-:W-:Y:S02]  /*1cc0*/  IMAD R65, R4, R8, R65 ;  /* 0x0000000804417224 */ /* 0x000fe400078e0241 */
[----:B------:R-:W-:Y:S02]  /*1cd0*/  VIADD R26, R10, 0x3c ;  /* 0x0000003c0a1a7836 */ /* 0x000fe40000000000 */
[--C-:B------:R-:W-:Y:S01]  /*1ce0*/  @!P1 IMAD.IADD R63, R63, 0x1, -R4.reuse ;  /* 0x000000013f3f9824 */ /* 0x100fe200078e0a04 */
[----:B------:R-:W-:Y:S01]  /*1cf0*/  ISETP.GT.U32.AND P1, PT, R4, R65, PT ;  /* 0x000000410400720c */ /* 0x000fe20003f24070 */
[----:B------:R-:W-:Y:S02]  /*1d00*/  IMAD.MOV R5, RZ, RZ, -R5 ;  /* 0x000000ffff057224 */ /* 0x000fe400078e0a05 */
[--C-:B------:R-:W-:Y:S01]  /*1d10*/  @!P2 IMAD.IADD R53, R53, 0x1, -R4.reuse ;  /* 0x000000013535a824 */ /* 0x100fe200078e0a04 */
[----:B------:R-:W-:Y:S01]  /*1d20*/  ISETP.GE.AND P2, PT, R16, RZ, PT ;  /* 0x000000ff1000720c */ /* 0x000fe20003f46270 */
[----:B------:R-:W-:Y:S01]  /*1d30*/  @!P4 IMAD.IADD R51, R51, 0x1, -R4 ;  /* 0x000000013333c824 */ /* 0x000fe200078e0a04 */
[----:B------:R-:W-:Y:S01]  /*1d40*/  ISETP.GE.AND P4, PT, R12, RZ, PT ;  /* 0x000000ff0c00720c */ /* 0x000fe20003f86270 */
[----:B------:R-:W-:Y:S01]  /*1d50*/  IMAD R9, R4, R5, R9 ;  /* 0x0000000504097224 */ /* 0x000fe200078e0209 */
[----:B------:R-:W-:Y:S01]  /*1d60*/  IABS R16, R26 ;  /* 0x0000001a00107213 */ /* 0x000fe20000000000 */
[----:B------:R-:W-:-:S04]  /*1d70*/  IMAD.HI.U32 R5, R7, R25, RZ ;  /* 0x0000001907057227 */ /* 0x000fc800078e00ff */
[----:B------:R-:W-:Y:S02]  /*1d80*/  VIADD R10, R10, 0x1c ;  /* 0x0000001c0a0a7836 */ /* 0x000fe40000000000 */
[----:B------:R-:W-:Y:S01]  /*1d90*/  @!P3 IMAD.MOV R47, RZ, RZ, -R47 ;  /* 0x000000ffff2fb224 */ /* 0x000fe200078e0a2f */
[----:B------:R-:W-:Y:S01]  /*1da0*/  ISETP.GE.AND P3, PT, R14, RZ, PT ;  /* 0x000000ff0e00720c */ /* 0x000fe20003f66270 */
[----:B------:R-:W-:Y:S01]  /*1db0*/  IMAD.HI.U32 R8, R7, R16, RZ ;  /* 0x0000001007087227 */ /* 0x000fe200078e00ff */
[----:B------:R-:W-:-:S03]  /*1dc0*/  IABS R18, R10 ;  /* 0x0000000a00127213 */ /* 0x000fc60000000000 */
[----:B------:R-:W-:Y:S02]  /*1dd0*/  IMAD.MOV R14, RZ, RZ, -R5 ;  /* 0x000000ffff0e7224 */ /* 0x000fe400078e0a05 */
[----:B------:R-:W-:Y:S02]  /*1de0*/  IMAD.MOV R55, RZ, RZ, -R8 ;  /* 0x000000ffff377224 */ /* 0x000fe400078e0a08 */
[----:B------:R-:W-:Y:S01]  /*1df0*/  IMAD R25, R4, R14, R25 ;  /* 0x0000000e04197224 */ /* 0x000fe200078e0219 */
[----:B------:R-:W-:Y:S01]  /*1e00*/  LOP3.LUT R14, R176, 0x6, RZ, 0xfc, !PT ;  /* 0x00000006b00e7812 */ /* 0x000fe200078efcff */
[----:B------:R-:W-:Y:S01]  /*1e10*/  @!P1 IMAD.IADD R65, R65, 0x1, -R4 ;  /* 0x0000000141419824 */ /* 0x000fe200078e0a04 */
[----:B------:R-:W-:Y:S01]  /*1e20*/  ISETP.GT.U32.AND P1, PT, R4, R61, PT ;  /* 0x0000003d0400720c */ /* 0x000fe20003f24070 */
[----:B------:R-:W-:-:S04]  /*1e30*/  IMAD.HI.U32 R12, R7, R18, RZ ;  /* 0x00000012070c7227 */ /* 0x000fc800078e00ff */
[----:B------:R-:W-:-:S04]  /*1e40*/  IMAD.HI.U32 R5, R7, R20, RZ ;  /* 0x0000001407057227 */ /* 0x000fc800078e00ff */
[----:B------:R-:W-:-:S04]  /*1e50*/  IMAD.HI.U32 R8, R7, R69, RZ ;  /* 0x0000004507087227 */ /* 0x000fc800078e00ff */
[----:B------:R-:W-:Y:S01]  /*1e60*/  IMAD R7, R4, R55, R16 ;  /* 0x0000003704077224 */ /* 0x000fe200078e0210 */
[----:B------:R-:W-:Y:S01]  /*1e70*/  LOP3.LUT R16, R176, 0xa, RZ, 0xfc, !PT ;  /* 0x0000000ab0107812 */ /* 0x000fe200078efcff */
[----:B------:R-:W-:Y:S01]  /*1e80*/  @!P6 IMAD.MOV R49, RZ, RZ, -R49 ;  /* 0x000000ffff31e224 */ /* 0x000fe200078e0a31 */
[C---:B------:R-:W-:Y:S01]  /*1e90*/  ISETP.GT.U32.AND P6, PT, R4.reuse, R63, PT ;  /* 0x0000003f0400720c */ /* 0x040fe20003fc4070 */
[----:B------:R-:W-:Y:S01]  /*1ea0*/  @!P5 IMAD.MOV R51, RZ, RZ, -R51 ;  /* 0x000000ffff33d224 */ /* 0x000fe200078e0a33 */
[C---:B------:R-:W-:Y:S01]  /*1eb0*/  ISETP.GT.U32.AND P5, PT, R4.reuse, R65, PT ;  /* 0x000000410400720c */ /* 0x040fe20003fa4070 */
[----:B------:R-:W-:Y:S01]  /*1ec0*/  @!P4 IMAD.MOV R57, RZ, RZ, -R57 ;  /* 0x000000ffff39c224 */ /* 0x000fe200078e0a39 */
[C---:B------:R-:W-:Y:S01]  /*1ed0*/  ISETP.GT.U32.AND P4, PT, R4.reuse, R25, PT ;  /* 0x000000190400720c */ /* 0x040fe20003f84070 */
[----:B------:R-:W-:Y:S01]  /*1ee0*/  @!P3 IMAD.MOV R53, RZ, RZ, -R53 ;  /* 0x000000ffff35b224 */ /* 0x000fe200078e0a35 */
[C---:B------:R-:W-:Y:S01]  /*1ef0*/  ISETP.GT.U32.AND P3, PT, R4.reuse, R9, PT ;  /* 0x000000090400720c */ /* 0x040fe20003f64070 */
[----:B------:R-:W-:Y:S01]  /*1f00*/  @!P2 IMAD.MOV R59, RZ, RZ, -R59 ;  /* 0x000000ffff3ba224 */ /* 0x000fe200078e0a3b */
[----:B------:R-:W-:Y:S01]  /*1f10*/  ISETP.GT.U32.AND P2, PT, R4, R7, PT ;  /* 0x000000070400720c */ /* 0x000fe20003f44070 */
[----:B------:R-:W-:Y:S01]  /*1f20*/  IMAD.MOV R67, RZ, RZ, -R12 ;  /* 0x000000ffff437224 */ /* 0x000fe200078e0a0c */
[----:B------:R-:W-:Y:S01]  /*1f30*/  LOP3.LUT R12, R176, 0x2, RZ, 0xfc, !PT ;  /* 0x00000002b00c7812 */ /* 0x000fe200078efcff */
[----:B------:R-:W-:-:S02]  /*1f40*/  IMAD.MOV R5, RZ, RZ, -R5 ;  /* 0x000000ffff057224 */ /* 0x000fc400078e0a05 */
[----:B------:R-:W-:Y:S02]  /*1f50*/  IMAD.MOV R8, RZ, RZ, -R8 ;  /* 0x000000ffff087224 */ /* 0x000fe400078e0a08 */
[----:B------:R-:W-:Y:S01]  /*1f60*/  IMAD R55, R4, R67, R18 ;  /* 0x0000004304377224 */ /* 0x000fe200078e0212 */
[----:B------:R-:W-:Y:S01]  /*1f70*/  LOP3.LUT R18, R176, 0x10, RZ, 0xfc, !PT ;  /* 0x00000010b0127812 */ /* 0x000fe200078efcff */
[C---:B------:R-:W-:Y:S01]  /*1f80*/  IMAD R69, R4.reuse, R8, R69 ;  /* 0x0000000804457224 */ /* 0x040fe200078e0245 */
[----:B------:R-:W-:Y:S01]  /*1f90*/  SHF.R.S32.HI R8, RZ, 0x2, R0 ;  /* 0x00000002ff087819 */ /* 0x000fe20000011400 */
[----:B------:R-:W-:Y:S01]  /*1fa0*/  IMAD R67, R4, R5, R20 ;  /* 0x0000000504437224 */ /* 0x000fe200078e0214 */
[----:B------:R-:W-:Y:S01]  /*1fb0*/  LOP3.LUT R20, R176, 0x14, RZ, 0xfc, !PT ;  /* 0x00000014b0147812 */ /* 0x000fe200078efcff */
[--C-:B------:R-:W-:Y:S01]  /*1fc0*/  @!P1 IMAD.IADD R61, R61, 0x1, -R4.reuse ;  /* 0x000000013d3d9824 */ /* 0x100fe200078e0a04 */
[C---:B------:R-:W-:Y:S01]  /*1fd0*/  ISETP.GT.U32.AND P1, PT, R4.reuse, R55, PT ;  /* 0x000000370400720c */ /* 0x040fe20003f24070 */
[--C-:B------:R-:W-:Y:S01]  /*1fe0*/  @!P6 IMAD.IADD R63, R63, 0x1, -R4.reuse ;  /* 0x000000013f3fe824 */ /* 0x100fe200078e0a04 */
[----:B------:R-:W-:Y:S01]  /*1ff0*/  ISETP.GT.U32.AND P6, PT, R4, R69, PT ;  /* 0x000000450400720c */ /* 0x000fe20003fc4070 */
[--C-:B------:R-:W-:Y:S01]  /*2000*/  @!P5 IMAD.IADD R65, R65, 0x1, -R4.reuse ;  /* 0x000000014141d824 */ /* 0x100fe200078e0a04 */
[----:B------:R-:W-:Y:S01]  /*2010*/  ISETP.GE.AND P5, PT, R28, RZ, PT ;  /* 0x000000ff1c00720c */ /* 0x000fe20003fa6270 */
[--C-:B------:R-:W-:Y:S01]  /*2020*/  @!P4 IMAD.IADD R25, R25, 0x1, -R4.reuse ;  /* 0x000000011919c824 */ /* 0x100fe200078e0a04 */
[----:B------:R-:W-:Y:S01]  /*2030*/  ISETP.GT.U32.AND P4, PT, R4, R67, PT ;  /* 0x000000430400720c */ /* 0x000fe20003f84070 */
[--C-:B------:R-:W-:Y:S01]  /*2040*/  @!P3 IMAD.IADD R9, R9, 0x1, -R4.reuse ;  /* 0x000000010909b824 */ /* 0x100fe200078e0a04 */
[----:B------:R-:W-:Y:S01]  /*2050*/  ISETP.GE.AND P3, PT, R30, RZ, PT ;  /* 0x000000ff1e00720c */ /* 0x000fe20003f66270 */
[--C-:B------:R-:W-:Y:S01]  /*2060*/  @!P2 IMAD.IADD R7, R7, 0x1, -R4.reuse ;  /* 0x000000010707a824 */ /* 0x100fe200078e0a04 */
[----:B------:R-:W-:Y:S01]  /*2070*/  ISETP.GE.AND P2, PT, R32, RZ, PT ;  /* 0x000000ff2000720c */ /* 0x000fe20003f46270 */
[----:B------:R-:W-:Y:S01]  /*2080*/  IMAD.SHL.U32 R5, R0, 0x20, RZ ;  /* 0x0000002000057824 */ /* 0x000fe200078e00ff */
[----:B------:R-:W-:Y:S01]  /*2090*/  SGXT R8, R8, 0x1 ;  /* 0x000000010808781a */ /* 0x000fe20000000200 */
[--C-:B------:R-:W-:Y:S01]  /*20a0*/  @!P1 IMAD.IADD R55, R55, 0x1, -R4.reuse ;  /* 0x0000000137379824 */ /* 0x100fe200078e0a04 */
[C---:B------:R-:W-:Y:S01]  /*20b0*/  ISETP.GT.U32.AND P1, PT, R4.reuse, R9, PT ;  /* 0x000000090400720c */ /* 0x040fe20003f24070 */
[--C-:B------:R-:W-:Y:S01]  /*20c0*/  @!P6 IMAD.IADD R69, R69, 0x1, -R4.reuse ;  /* 0x000000014545e824 */ /* 0x100fe200078e0a04 */
[C---:B------:R-:W-:Y:S01]  /*20d0*/  ISETP.GT.U32.AND P6, PT, R4.reuse, R7, PT ;  /* 0x000000070400720c */ /* 0x040fe20003fc4070 */
[----:B------:R-:W-:Y:S01]  /*20e0*/  @!P5 IMAD.MOV R61, RZ, RZ, -R61 ;  /* 0x000000ffff3dd224 */ /* 0x000fe200078e0a3d */
[C---:B------:R-:W-:Y:S01]  /*20f0*/  ISETP.GT.U32.AND P5, PT, R4.reuse, R25, PT ;  /* 0x000000190400720c */ /* 0x040fe20003fa4070 */
[----:B------:R-:W-:Y:S01]  /*2100*/  @!P4 IMAD.IADD R67, R67, 0x1, -R4 ;  /* 0x000000014343c824 */ /* 0x000fe200078e0a04 */
[C---:B------:R-:W-:Y:S01]  /*2110*/  ISETP.GT.U32.AND P4, PT, R4.reuse, R69, PT ;  /* 0x000000450400720c */ /* 0x040fe20003f84070 */
[----:B------:R-:W-:Y:S01]  /*2120*/  @!P3 IMAD.MOV R63, RZ, RZ, -R63 ;  /* 0x000000ffff3fb224 */ /* 0x000fe200078e0a3f */
[C---:B------:R-:W-:Y:S01]  /*2130*/  ISETP.GT.U32.AND P3, PT, R4.reuse, R55, PT ;  /* 0x000000370400720c */ /* 0x040fe20003f64070 */
[----:B------:R-:W-:Y:S01]  /*2140*/  @!P2 IMAD.MOV R65, RZ, RZ, -R65 ;  /* 0x000000ffff41a224 */ /* 0x000fe200078e0a41 */
[----:B------:R-:W-:-:S02]  /*2150*/  ISETP.GT.U32.AND P2, PT, R4, R67, PT ;  /* 0x000000430400720c */ /* 0x000fc40003f44070 */
[----:B------:R-:W-:Y:S01]  /*2160*/  LOP3.LUT R5, R5, 0x760, RZ, 0xc0, !PT ;  /* 0x0000076005057812 */ /* 0x000fe200078ec0ff */
[--C-:B------:R-:W-:Y:S01]  /*2170*/  @!P1 IMAD.IADD R9, R9, 0x1, -R4.reuse ;  /* 0x0000000109099824 */ /* 0x100fe200078e0a04 */
[----:B------:R-:W-:Y:S01]  /*2180*/  ISETP.GE.AND P1, PT, R24, RZ, PT ;  /* 0x000000ff1800720c */ /* 0x000fe20003f26270 */
        /* <DEDUP_REMOVED lines=8> */
[----:B------:R-:W-:Y:S01]  /*2210*/  @!P2 IMAD.IADD R67, R67, 0x1, -R4 ;  /* 0x000000014343a824 */ /* 0x000fe200078e0a04 */
[----:B------:R-:W-:Y:S01]  /*2220*/  ISETP.NE.AND P2, PT, R89, RZ, PT ;  /* 0x000000ff5900720c */ /* 0x000fe20003f45270 */
[----:B------:R-:W-:Y:S01]  /*2230*/  @!P0 IMAD.MOV R9, RZ, RZ, -R9 ;  /* 0x000000ffff098224 */ /* 0x000fe200078e0a09 */
[----:B------:R-:W-:Y:S01]  /*2240*/  LOP3.LUT R4, RZ, R89, RZ, 0x33, !PT ;  /* 0x00000059ff047212 */ /* 0x000fe200078e33ff */
[----:B------:R-:W-:Y:S01]  /*2250*/  @!P1 IMAD.MOV R25, RZ, RZ, -R25 ;  /* 0x000000ffff199224 */ /* 0x000fe200078e0a19 */
[----:B------:R-:W-:Y:S01]  /*2260*/  LOP3.LUT R89, R0, 0x1f, RZ, 0xc0, !PT ;  /* 0x0000001f00597812 */ /* 0x000fe200078ec0ff */
[----:B------:R-:W-:Y:S01]  /*2270*/  @!P6 IMAD.MOV R55, RZ, RZ, -R55 ;  /* 0x000000ffff37e224 */ /* 0x000fe200078e0a37 */
[C---:B------:R-:W-:Y:S01]  /*2280*/  SEL R13, R4.reuse, R13, !P2 ;  /* 0x0000000d040d7207 */ /* 0x040fe20005000000 */
[----:B------:R-:W-:Y:S01]  /*2290*/  @!P5 IMAD.MOV R7, RZ, RZ, -R7 ;  /* 0x000000ffff07d224 */ /* 0x000fe200078e0a07 */
[C---:B------:R-:W-:Y:S01]  /*22a0*/  SEL R27, R4.reuse, R27, !P2 ;  /* 0x0000001b041b7207 */ /* 0x040fe20005000000 */
[----:B------:R-:W-:Y:S01]  /*22b0*/  @!P4 IMAD.MOV R67, RZ, RZ, -R67 ;  /* 0x000000ffff43c224 */ /* 0x000fe200078e0a43 */
[C---:B------:R-:W-:Y:S01]  /*22c0*/  SEL R9, R4.reuse, R9, !P2 ;  /* 0x0000000904097207 */ /* 0x040fe20005000000 */
[----:B------:R-:W-:Y:S01]  /*22d0*/  IMAD R13, R13, UR4, RZ ;  /* 0x000000040d0d7c24 */ /* 0x000fe2000f8e02ff */
[C---:B------:R-:W-:Y:S01]  /*22e0*/  SEL R7, R4.reuse, R7, !P2 ;  /* 0x0000000704077207 */ /* 0x040fe20005000000 */
[----:B------:R-:W-:Y:S01]  /*22f0*/  @!P3 IMAD.MOV R69, RZ, RZ, -R69 ;  /* 0x000000ffff45b224 */ /* 0x000fe200078e0a45 */
[C---:B------:R-:W-:Y:S01]  /*2300*/  SEL R11, R4.reuse, R11, !P2 ;  /* 0x0000000b040b7207 */ /* 0x040fe20005000000 */
[----:B------:R-:W-:Y:S01]  /*2310*/  IMAD R27, R27, UR4, RZ ;  /* 0x000000041b1b7c24 */ /* 0x000fe2000f8e02ff */
[----:B------:R-:W-:Y:S01]  /*2320*/  SHF.R.S32.HI R198, RZ, 0x1f, R13 ;  /* 0x0000001fffc67819 */ /* 0x000fe2000001140d */
[----:B------:R-:W-:Y:S01]  /*2330*/  IMAD R7, R7, UR4, RZ ;  /* 0x0000000407077c24 */ /* 0x000fe2000f8e02ff */
[----:B------:R-:W-:Y:S01]  /*2340*/  IADD3 R180, P3, R13, UR14, RZ ;  /* 0x0000000e0db47c10 */ /* 0x000fe2000ff7e0ff */
[----:B------:R-:W-:Y:S01]  /*2350*/  IMAD R9, R9, UR4, RZ ;  /* 0x0000000409097c24 */ /* 0x000fe2000f8e02ff */
[C---:B------:R-:W-:Y:S01]  /*2360*/  SEL R15, R4.reuse, R15, !P2 ;  /* 0x0000000f040f7207 */ /* 0x040fe20005000000 */
[----:B------:R-:W-:Y:S01]  /*2370*/  IMAD R11, R11, UR4, RZ ;  /* 0x000000040b0b7c24 */ /* 0x000fe2000f8e02ff */
[----:B------:R-:W-:Y:S01]  /*2380*/  SEL R17, R4, R17, !P2 ;  /* 0x0000001104117207 */ /* 0x000fe20005000000 */
[----:B------:R-:W-:Y:S01]  /*2390*/  IMAD R89, R89, UR5, RZ ;  /* 0x0000000559597c24 */ /* 0x000fe2000f8e02ff */
[----:B------:R-:W-:Y:S01]  /*23a0*/  IADD3.X R198, R198, UR15, RZ, P3, !PT ;  /* 0x0000000fc6c67c10 */ /* 0x000fe20009ffe4ff */
[----:B------:R-:W-:Y:S01]  /*23b0*/  IMAD R15, R15, UR4, RZ ;  /* 0x000000040f0f7c24 */ /* 0x000fe2000f8e02ff */
[----:B------:R-:W-:Y:S01]  /*23c0*/  SHF.R.S32.HI R238, RZ, 0x1f, R27 ;  /* 0x0000001fffee7819 */ /* 0x000fe2000001141b */
[----:B------:R-:W-:Y:S01]  /*23d0*/  IMAD R17, R17, UR4, RZ ;  /* 0x0000000411117c24 */ /* 0x000fe2000f8e02ff */
[----:B------:R-:W-:-:S02]  /*23e0*/  IADD3 R200, P3, R27, UR14, RZ ;  /* 0x0000000e1bc87c10 */ /* 0x000fc4000ff7e0ff */
[----:B------:R-:W-:Y:S02]  /*23f0*/  CS2R R26, SRZ ;  /* 0x00000000001a7805 */ /* 0x000fe4000001ff00 */
[C---:B------:R-:W-:Y:S02]  /*2400*/  SEL R19, R4.reuse, R19, !P2 ;  /* 0x0000001304137207 */ /* 0x040fe40005000000 */
[C---:B------:R-:W-:Y:S02]  /*2410*/  SEL R21, R4.reuse, R21, !P2 ;  /* 0x0000001504157207 */ /* 0x040fe40005000000 */
[C---:B------:R-:W-:Y:S01]  /*2420*/  SEL R23, R4.reuse, R23, !P2 ;  /* 0x0000001704177207 */ /* 0x040fe20005000000 */
[----:B------:R-:W-:Y:S01]  /*2430*/  IMAD R19, R19, UR4, RZ ;  /* 0x0000000413137c24 */ /* 0x000fe2000f8e02ff */
[C---:B------:R-:W-:Y:S01]  /*2440*/  SEL R25, R4.reuse, R25, !P2 ;  /* 0x0000001904197207 */ /* 0x040fe20005000000 */
[----:B------:R-:W-:Y:S01]  /*2450*/  IMAD R21, R21, UR4, RZ ;  /* 0x0000000415157c24 */ /* 0x000fe2000f8e02ff */
[C---:B------:R-:W-:Y:S01]  /*2460*/  SEL R29, R4.reuse, R29, !P2 ;  /* 0x0000001d041d7207 */ /* 0x040fe20005000000 */
[----:B------:R-:W-:Y:S01]  /*2470*/  IMAD R23, R23, UR4, RZ ;  /* 0x0000000417177c24 */ /* 0x000fe2000f8e02ff */
[----:B------:R-:W-:Y:S01]  /*2480*/  SEL R31, R4, R31, !P2 ;  /* 0x0000001f041f7207 */ /* 0x000fe20005000000 */
[----:B------:R-:W-:Y:S01]  /*2490*/  IMAD R25, R25, UR4, RZ ;  /* 0x0000000419197c24 */ /* 0x000fe2000f8e02ff */
[----:B------:R-:W-:Y:S01]  /*24a0*/  IADD3.X R238, R238, UR15, RZ, P3, !PT ;  /* 0x0000000feeee7c10 */ /* 0x000fe20009ffe4ff */
[----:B------:R-:W-:Y:S01]  /*24b0*/  IMAD R29, R29, UR4, RZ ;  /* 0x000000041d1d7c24 */ /* 0x000fe2000f8e02ff */
[C---:B------:R-:W-:Y:S01]  /*24c0*/  SEL R33, R4.reuse, R33, !P2 ;  /* 0x0000002104217207 */ /* 0x040fe20005000000 */
[----:B------:R-:W-:Y:S01]  /*24d0*/  IMAD R31, R31, UR4, RZ ;  /* 0x000000041f1f7c24 */ /* 0x000fe2000f8e02ff */
[----:B------:R-:W-:-:S02]  /*24e0*/  SEL R35, R4, R35, !P2 ;  /* 0x0000002304237207 */ /* 0x000fc40005000000 */
[C---:B------:R-:W-:Y:S01]  /*24f0*/  SEL R37, R4.reuse, R37, !P2 ;  /* 0x0000002504257207 */ /* 0x040fe20005000000 */
[----:B------:R-:W-:Y:S01]  /*2500*/  IMAD R33, R33, UR4, RZ ;  /* 0x0000000421217c24 */ /* 0x000fe2000f8e02ff */
        /* <DEDUP_REMOVED lines=30> */
[----:B------:R-:W-:Y:S01]  /*26f0*/  SHF.R.S32.HI R144, RZ, 0x1f, R7 ;  /* 0x0000001fff907819 */ /* 0x000fe20000011407 */
[----:B------:R-:W-:Y:S01]  /*2700*/  IMAD R65, R65, UR4, RZ ;  /* 0x0000000441417c24 */ /* 0x000fe2000f8e02ff */
[----:B------:R-:W-:Y:S01]  /*2710*/  IADD3 R170, P3, R7, UR14, RZ ;  /* 0x0000000e07aa7c10 */ /* 0x000fe2000ff7e0ff */
[----:B------:R-:W-:Y:S01]  /*2720*/  IMAD R67, R67, UR4, RZ ;  /* 0x0000000443437c24 */ /* 0x000fe2000f8e02ff */
[----:B------:R-:W-:Y:S01]  /*2730*/  SEL R4, R4, R69, !P2 ;  /* 0x0000004504047207 */ /* 0x000fe20005000000 */
[----:B------:R-:W0:Y:S01]  /*2740*/  LDC R7, c[0x0][0x238] ;  /* 0x00008e00ff077b82 */ /* 0x000e220000000800 */
[----:B------:R-:W-:-:S02]  /*2750*/  SHF.R.S32.HI R190, RZ, 0x1f, R9 ;  /* 0x0000001fffbe7819 */ /* 0x000fc40000011409 */
[----:B------:R-:W-:Y:S02]  /*2760*/  CS2R R68, SRZ ;  /* 0x0000000000447805 */ /* 0x000fe4000001ff00 */
[----:B------:R-:W-:Y:S01]  /*2770*/  IADD3 R6, P5, R9, UR14, RZ ;  /* 0x0000000e09067c10 */ /* 0x000fe2000ffbe0ff */
[----:B------:R-:W-:Y:S01]  /*2780*/  IMAD R4, R4, UR4, RZ ;  /* 0x0000000404047c24 */ /* 0x000fe2000f8e02ff */
[----:B------:R-:W-:Y:S01]  /*2790*/  SHF.R.S32.HI R194, RZ, 0x1f, R11 ;  /* 0x0000001fffc27819 */ /* 0x000fe2000001140b */
[----:B------:R-:W-:Y:S01]  /*27a0*/  UIADD3 UR4, UR8, 0x1000, URZ ;  /* 0x0000100008047890 */ /* 0x000fe2000fffe03f */
[----:B------:R-:W-:Y:S02]  /*27b0*/  IADD3 R178, P4, R11, UR14, RZ ;  /* 0x0000000e0bb27c10 */ /* 0x000fe4000ff9e0ff */
[----:B------:R-:W-:Y:S01]  /*27c0*/  SHF.R.S32.HI R202, RZ, 0x1f, R15 ;  /* 0x0000001fffca7819 */ /* 0x000fe2000001140f */
[----:B------:R-:W-:Y:S01]  /*27d0*/  USHF.R.U32.HI UR4, URZ, 0x4, UR4 ;  /* 0x000000043f047899 */ /* 0x000fe20008011604 */
[----:B------:R-:W-:-:S02]  /*27e0*/  IADD3 R182, P2, R15, UR14, RZ ;  /* 0x0000000e0fb67c10 */ /* 0x000fc4000ff5e0ff */
[----:B------:R-:W-:Y:S01]  /*27f0*/  SHF.R.S32.HI R206, RZ, 0x1f, R17 ;  /* 0x0000001fffce7819 */ /* 0x000fe20000011411 */
[----:B------:R-:W-:Y:S01]  /*2800*/  USGXT.U32 UR4, UR4, 0xe ;  /* 0x0000000e0404789a */ /* 0x000fe20008000000 */
[----:B------:R-:W-:Y:S02]  /*2810*/  IADD3 R184, P1, R17, UR14, RZ ;  /* 0x0000000e11b87c10 */ /* 0x000fe4000ff3e0ff */
[----:B------:R-:W-:Y:S02]  /*2820*/  IADD3.X R190, R190, UR15, RZ, P5, !PT ;  /* 0x0000000fbebe7c10 */ /* 0x000fe4000affe4ff */
[----:B------:R-:W-:Y:S02]  /*2830*/  IADD3.X R194, R194, UR15, RZ, P4, !PT ;  /* 0x0000000fc2c27c10 */ /* 0x000fe4000a7fe4ff */
[----:B------:R-:W-:Y:S02]  /*2840*/  IADD3.X R202, R202, UR15, RZ, P2, !PT ;  /* 0x0000000fcaca7c10 */ /* 0x000fe400097fe4ff */
[----:B------:R-:W-:Y:S01]  /*2850*/  IADD3.X R206, R206, UR15, RZ, P1, !PT ;  /* 0x0000000fcece7c10 */ /* 0x000fe20008ffe4ff */
[-C--:B0-----:R-:W-:Y:S01]  /*2860*/  IMAD R88, R88, R7.reuse, RZ ;  /* 0x0000000758587224 */ /* 0x081fe200078e02ff */
[----:B------:R-:W-:Y:S01]  /*2870*/  SHF.R.S32.HI R210, RZ, 0x1f, R19 ;  /* 0x0000001fffd27819 */ /* 0x000fe20000011413 */
[-C--:B------:R-:W-:Y:S01]  /*2880*/  IMAD R20, R20, R7.reuse, RZ ;  /* 0x0000000714147224 */ /* 0x080fe200078e02ff */
[----:B------:R-:W-:Y:S01]  /*2890*/  IADD3 R186, P0, R19, UR14, RZ ;  /* 0x0000000e13ba7c10 */ /* 0x000fe2000ff1e0ff */
[-C--:B------:R-:W-:Y:S01]  /*28a0*/  IMAD R18, R18, R7.reuse, RZ ;  /* 0x0000000712127224 */ /* 0x080fe200078e02ff */
[----:B------:R-:W-:Y:S01]  /*28b0*/  SHF.R.S32.HI R226, RZ, 0x1f, R21 ;  /* 0x0000001fffe27819 */ /* 0x000fe20000011415 */
[-C--:B------:R-:W-:Y:S01]  /*28c0*/  IMAD R16, R16, R7.reuse, RZ ;  /* 0x0000000710107224 */ /* 0x080fe200078e02ff */
[----:B------:R-:W-:Y:S01]  /*28d0*/  IADD3 R188, P6, R21, UR14, RZ ;  /* 0x0000000e15bc7c10 */ /* 0x000fe2000ffde0ff */
[-C--:B------:R-:W-:Y:S01]  /*28e0*/  IMAD R14, R14, R7.reuse, RZ ;  /* 0x000000070e0e7224 */ /* 0x080fe200078e02ff */
[----:B------:R-:W-:Y:S01]  /*28f0*/  SHF.R.S32.HI R230, RZ, 0x1f, R23 ;  /* 0x0000001fffe67819 */ /* 0x000fe20000011417 */
[-C--:B------:R-:W-:Y:S01]  /*2900*/  IMAD R12, R12, R7.reuse, RZ ;  /* 0x000000070c0c7224 */ /* 0x080fe200078e02ff */
[----:B------:R-:W-:Y:S01]  /*2910*/  IADD3 R192, P5, R23, UR14, RZ ;  /* 0x0000000e17c07c10 */ /* 0x000fe2000ffbe0ff */
[----:B------:R-:W-:Y:S01]  /*2920*/  IMAD.SHL.U32 R11, R7, 0x20, RZ ;  /* 0x00000020070b7824 */ /* 0x000fe200078e00ff */
[----:B------:R-:W-:Y:S01]  /*2930*/  SHF.R.S32.HI R234, RZ, 0x1f, R25 ;  /* 0x0000001fffea7819 */ /* 0x000fe20000011419 */
[-C--:B------:R-:W-:Y:S01]  /*2940*/  IMAD R10, R174, R7.reuse, RZ ;  /* 0x00000007ae0a7224 */ /* 0x080fe200078e02ff */
[----:B------:R-:W-:Y:S01]  /*2950*/  IADD3 R196, P4, R25, UR14, RZ ;  /* 0x0000000e19c47c10 */ /* 0x000fe2000ff9e0ff */
[----:B------:R-:W-:Y:S01]  /*2960*/  IMAD R9, R172, R7, RZ ;  /* 0x00000007ac097224 */ /* 0x000fe200078e02ff */
[----:B------:R-:W-:-:S02]  /*2970*/  SHF.R.S32.HI R168, RZ, 0x1f, R29 ;  /* 0x0000001fffa87819 */ /* 0x000fc4000001141d */
[----:B------:R-:W-:Y:S02]  /*2980*/  CS2R R24, SRZ ;  /* 0x0000000000187805 */ /* 0x000fe4000001ff00 */
[----:B------:R-:W-:Y:S02]  /*2990*/  IADD3 R204, P2, R29, UR14, RZ ;  /* 0x0000000e1dcc7c10 */ /* 0x000fe4000ff5e0ff */
[----:B------:R-:W-:Y:S02]  /*29a0*/  CS2R R28, SRZ ;  /* 0x00000000001c7805 */ /* 0x000fe4000001ff00 */
[----:B------:R-:W-:Y:S02]  /*29b0*/  SHF.R.S32.HI R164, RZ, 0x1f, R31 ;  /* 0x0000001fffa47819 */ /* 0x000fe4000001141f */
[----:B------:R-:W-:Y:S02]  /*29c0*/  IADD3 R208, P1, R31, UR14, RZ ;  /* 0x0000000e1fd07c10 */ /* 0x000fe4000ff3e0ff */
[----:B------:R-:W-:-:S02]  /*29d0*/  CS2R R30, SRZ ;  /* 0x00000000001e7805 */ /* 0x000fc4000001ff00 */
[----:B------:R-:W-:Y:S02]  /*29e0*/  IADD3.X R210, R210, UR15, RZ, P0, !PT ;  /* 0x0000000fd2d27c10 */ /* 0x000fe400087fe4ff */
[----:B------:R-:W-:Y:S02]  /*29f0*/  IADD3.X R226, R226, UR15, RZ, P6, !PT ;  /* 0x0000000fe2e27c10 */ /* 0x000fe4000b7fe4ff */
[----:B------:R-:W-:Y:S02]  /*2a00*/  IADD3.X R230, R230, UR15, RZ, P5, !PT ;  /* 0x0000000fe6e67c10 */ /* 0x000fe4000affe4ff */
[----:B------:R-:W-:Y:S02]  /*2a10*/  IADD3.X R234, R234, UR15, RZ, P4, !PT ;  /* 0x0000000feaea7c10 */ /* 0x000fe4000a7fe4ff */
[----:B------:R-:W-:Y:S02]  /*2a20*/  IADD3.X R168, R168, UR15, RZ, P2, !PT ;  /* 0x0000000fa8a87c10 */ /* 0x000fe400097fe4ff */
[----:B------:R-:W-:-:S02]  /*2a30*/  IADD3.X R164, R164, UR15, RZ, P1, !PT ;  /* 0x0000000fa4a47c10 */ /* 0x000fc40008ffe4ff */
[----:B------:R-:W-:Y:S02]  /*2a40*/  SHF.R.S32.HI R160, RZ, 0x1f, R33 ;  /* 0x0000001fffa07819 */ /* 0x000fe40000011421 */
[----:B------:R-:W-:Y:S02]  /*2a50*/  IADD3 R224, P0, R33, UR14, RZ ;  /* 0x0000000e21e07c10 */ /* 0x000fe4000ff1e0ff */
[----:B------:R-:W-:Y:S02]  /*2a60*/  CS2R R32, SRZ ;  /* 0x0000000000207805 */ /* 0x000fe4000001ff00 */
[----:B------:R-:W-:Y:S02]  /*2a70*/  SHF.R.S32.HI R156, RZ, 0x1f, R35 ;  /* 0x0000001fff9c7819 */ /* 0x000fe40000011423 */
[----:B------:R-:W-:Y:S02]  /*2a80*/  IADD3 R228, P6, R35, UR14, RZ ;  /* 0x0000000e23e47c10 */ /* 0x000fe4000ffde0ff */
[----:B------:R-:W-:-:S02]  /*2a90*/  CS2R R34, SRZ ;  /* 0x0000000000227805 */ /* 0x000fc4000001ff00 */
        /* <DEDUP_REMOVED lines=18> */
[----:B------:R-:W-:Y:S02]  /*2bc0*/  IADD3.X R136, R136, UR15, RZ, P1, !PT ;  /* 0x0000000f88887c10 */ /* 0x000fe40008ffe4ff */
[----:B------:R-:W-:Y:S02]  /*2bd0*/  SHF.R.S32.HI R132, RZ, 0x1f, R45 ;  /* 0x0000001fff847819 */ /* 0x000fe4000001142d */
[----:B------:R-:W-:Y:S02]  /*2be0*/  IADD3 R158, P0, R45, UR14, RZ ;  /* 0x0000000e2d9e7c10 */ /* 0x000fe4000ff1e0ff */
[----:B------:R-:W-:Y:S02]  /*2bf0*/  CS2R R44, SRZ ;  /* 0x00000000002c7805 */ /* 0x000fe4000001ff00 */
[----:B------:R-:W-:Y:S02]  /*2c00*/  SHF.R.S32.HI R128, RZ, 0x1f, R47 ;  /* 0x0000001fff807819 */ /* 0x000fe4000001142f */
[----:B------:R-:W-:-:S02]  /*2c10*/  IADD3 R154, P6, R47, UR14, RZ ;  /* 0x0000000e2f9a7c10 */ /* 0x000fc4000ffde0ff */
[----:B------:R-:W-:Y:S02]  /*2c20*/  CS2R R46, SRZ ;  /* 0x00000000002e7805 */ /* 0x000fe4000001ff00 */
        /* <DEDUP_REMOVED lines=15> */
[----:B------:R-:W-:Y:S02]  /*2d20*/  LOP3.LUT R5, R5, 0x90, R8, 0xf8, !PT ;  /* 0x0000009005057812 */ /* 0x000fe400078ef808 */
[----:B------:R-:W-:-:S02]  /*2d30*/  LOP3.LUT R23, R176, 0x1a, RZ, 0xfc, !PT ;  /* 0x0000001ab0177812 */ /* 0x000fc400078efcff */
[C---:B------:R-:W-:Y:S02]  /*2d40*/  LOP3.LUT R22, R176.reuse, 0x18, RZ, 0xfc, !PT ;  /* 0x00000018b0167812 */ /* 0x040fe400078efcff */
[C---:B------:R-:W-:Y:S01]  /*2d50*/  LOP3.LUT R21, R176.reuse, 0x16, RZ, 0xfc, !PT ;  /* 0x00000016b0157812 */ /* 0x040fe200078efcff */
[-C--:B------:R-:W-:Y:S01]  /*2d60*/  IMAD R23, R23, R7.reuse, RZ ;  /* 0x0000000717177224 */ /* 0x080fe200078e02ff */
[----:B------:R-:W-:Y:S01]  /*2d70*/  LOP3.LUT R19, R176, 0x12, RZ, 0xfc, !PT ;  /* 0x00000012b0137812 */ /* 0x000fe200078efcff */
[-C--:B------:R-:W-:Y:S01]  /*2d80*/  IMAD R22, R22, R7.reuse, RZ ;  /* 0x0000000716167224 */ /* 0x080fe200078e02ff */
[C---:B------:R-:W-:Y:S01]  /*2d90*/  LOP3.LUT R17, R176.reuse, 0xc, RZ, 0xfc, !PT ;  /* 0x0000000cb0117812 */ /* 0x040fe200078efcff */
[-C--:B------:R-:W-:Y:S01]  /*2da0*/  IMAD R21, R21, R7.reuse, RZ ;  /* 0x0000000715157224 */ /* 0x080fe200078e02ff */
[C---:B------:R-:W-:Y:S01]  /*2db0*/  LOP3.LUT R15, R176.reuse, 0x8, RZ, 0xfc, !PT ;  /* 0x00000008b00f7812 */ /* 0x040fe200078efcff */
[-C--:B------:R-:W-:Y:S01]  /*2dc0*/  IMAD R19, R19, R7.reuse, RZ ;  /* 0x0000000713137224 */ /* 0x080fe200078e02ff */
[----:B------:R-:W-:Y:S01]  /*2dd0*/  LOP3.LUT R13, R176, 0x4, RZ, 0xfc, !PT ;  /* 0x00000004b00d7812 */ /* 0x000fe200078efcff */
[-C--:B------:R-:W-:Y:S01]  /*2de0*/  IMAD R17, R17, R7.reuse, RZ ;  /* 0x0000000711117224 */ /* 0x080fe200078e02ff */
[----:B------:R-:W-:Y:S01]  /*2df0*/  IADD3.X R132, R132, UR15, RZ, P0, !PT ;  /* 0x0000000f84847c10 */ /* 0x000fe200087fe4ff */
[-C--:B------:R-:W-:Y:S01]  /*2e00*/  IMAD R15, R15, R7.reuse, RZ ;  /* 0x000000070f0f7224 */ /* 0x080fe200078e02ff */
[----:B------:R-:W-:Y:S01]  /*2e10*/  IADD3.X R128, R128, UR15, RZ, P6, !PT ;  /* 0x0000000f80807c10 */ /* 0x000fe2000b7fe4ff */
[-C--:B------:R-:W-:Y:S01]  /*2e20*/  IMAD R13, R13, R7.reuse, RZ ;  /* 0x000000070d0d7224 */ /* 0x080fe200078e02ff */
[----:B------:R-:W-:Y:S01]  /*2e30*/  IADD3.X R124, R124, UR15, RZ, P5, !PT ;  /* 0x0000000f7c7c7c10 */ /* 0x000fe2000affe4ff */
[----:B------:R-:W-:Y:S01]  /*2e40*/  IMAD R7, R176, R7, RZ ;  /* 0x00000007b0077224 */ /* 0x000fe200078e02ff */
[----:B------:R-:W-:-:S02]  /*2e50*/  IADD3.X R120, R120, UR15, RZ, P4, !PT ;  /* 0x0000000f78787c10 */ /* 0x000fc4000a7fe4ff */
[----:B------:R-:W-:Y:S02]  /*2e60*/  IADD3.X R116, R116, UR15, RZ, P3, !PT ;  /* 0x0000000f74747c10 */ /* 0x000fe40009ffe4ff */
[----:B------:R-:W-:Y:S02]  /*2e70*/  IADD3.X R112, R112, UR15, RZ, P2, !PT ;  /* 0x0000000f70707c10 */ /* 0x000fe400097fe4ff */
[----:B------:R-:W-:Y:S02]  /*2e80*/  IADD3.X R108, R108, UR15, RZ, P1, !PT ;  /* 0x0000000f6c6c7c10 */ /* 0x000fe40008ffe4ff */
        /* <DEDUP_REMOVED lines=17> */
[----:B------:R-:W-:Y:S01]  /*2fa0*/  IADD3 R106, P1, R92, UR12, RZ ;  /* 0x0000000c5c6a7c10 */ /* 0x000fe2000ff3e0ff */
[----:B------:R-:W-:Y:S01]  /*2fb0*/  USHF.L.U32 UR12, UR5, 0x5, URZ ;  /* 0x00000005050c7899 */ /* 0x000fe2000800063f */
[----:B------:R-:W-:Y:S02]  /*2fc0*/  LOP3.LUT R8, R5, R176, RZ, 0xfc, !PT ;  /* 0x000000b005087212 */ /* 0x000fe400078efcff */
[----:B------:R-:W-:Y:S02]  /*2fd0*/  IADD3.X R104, R104, UR15, RZ, P0, !PT ;  /* 0x0000000f68687c10 */ /* 0x000fe400087fe4ff */
[----:B------:R-:W-:-:S02]  /*2fe0*/  IADD3.X R102, R102, UR15, RZ, P6, !PT ;  /* 0x0000000f66667c10 */ /* 0x000fc4000b7fe4ff */
[----:B------:R-:W-:Y:S02]  /*2ff0*/  IADD3.X R100, R100, UR15, RZ, P5, !PT ;  /* 0x0000000f64647c10 */ /* 0x000fe4000affe4ff */
[----:B------:R-:W-:Y:S02]  /*3000*/  IADD3.X R98, R98, UR15, RZ, P4, !PT ;  /* 0x0000000f62627c10 */ /* 0x000fe4000a7fe4ff */
[----:B------:R-:W-:Y:S02]  /*3010*/  IADD3.X R96, R96, UR15, RZ, P3, !PT ;  /* 0x0000000f60607c10 */ /* 0x000fe40009ffe4ff */
[----:B------:R-:W-:Y:S02]  /*3020*/  IADD3.X R94, R94, UR15, RZ, P2, !PT ;  /* 0x0000000f5e5e7c10 */ /* 0x000fe400097fe4ff */
[----:B------:R-:W-:Y:S02]  /*3030*/  LEA.HI.X.SX32 R92, R92, UR13, 0x1, P1 ;  /* 0x0000000d5c5c7c11 */ /* 0x000fe400088f0eff */
[----:B------:R-:W-:-:S02]  /*3040*/  SHF.R.S32.HI R5, RZ, 0x1f, R89 ;  /* 0x0000001fff057819 */ /* 0x000fc40000011459 */
[----:B------:R-:W-:-:S07]  /*3050*/  LOP3.LUT R4, R8, 0x10, RZ, 0x3c, !PT ;  /* 0x0000001008047812 */ /* 0x000fce00078e3cff */
.L_x_1:
[C---:B------:R-:W-:Y:S02]  /*3060*/  LOP3.LUT R99, R176.reuse, 0x2, RZ, 0xfc, !PT ;  /* 0x00000002b0637812 */ /* 0x040fe400078efcff */
[C---:B------:R-:W-:Y:S02]  /*3070*/  LOP3.LUT R101, R176.reuse, 0x4, RZ, 0xfc, !PT ;  /* 0x00000004b0657812 */ /* 0x040fe400078efcff */
[----:B------:R-:W-:Y:S02]  /*3080*/  IADD3 R216, P3, R7, R106, RZ ;  /* 0x0000006a07d87210 */ /* 0x000fe40007f7e0ff */
[----:B------:R-:W-:Y:S02]  /*3090*/  ISETP.GE.AND P1, PT, R99, UR9, PT ;  /* 0x0000000963007c0c */ /* 0x000fe4000bf26270 */
[C---:B------:R-:W-:Y:S02]  /*30a0*/  ISETP.GE.AND P0, PT, R176.reuse, UR9, PT ;  /* 0x00000009b0007c0c */ /* 0x040fe4000bf06270 */
[----:B------:R-:W-:-:S02]  /*30b0*/  LOP3.LUT R99, R176, 0x6, RZ, 0xfc, !PT ;  /* 0x00000006b0637812 */ /* 0x000fc400078efcff */
[----:B------:R-:W-:Y:S02]  /*30c0*/  ISETP.GE.AND P2, PT, R101, UR9, PT ;  /* 0x0000000965007c0c */ /* 0x000fe4000bf46270 */
[----:B------:R-:W-:Y:S02]  /*30d0*/  LEA.HI.X.SX32 R217, R7, R92, 0x1, P3 ;  /* 0x0000005c07d97211 */ /* 0x000fe400018f0eff */
[----:B------:R-:W-:Y:S02]  /*30e0*/  LOP3.LUT R101, R176, 0x8, RZ, 0xfc, !PT ;  /* 0x00000008b0657812 */ /* 0x000fe400078efcff */
[----:B------:R-:W-:Y:S02]  /*30f0*/  IADD3 R212, P3, R12, R106, RZ ;  /* 0x0000006a0cd47210 */ /* 0x000fe40007f7e0ff */
[----:B------:R-:W-:Y:S02]  /*3100*/  ISETP.GE.AND P6, PT, R99, UR9, PT ;  /* 0x0000000963007c0c */ /* 0x000fe4000bfc6270 */
[----:B------:R-:W-:-:S02]  /*3110*/  LOP3.LUT R99, R176, 0xa, RZ, 0xfc, !PT ;  /* 0x0000000ab0637812 */ /* 0x000fc400078efcff */
[----:B------:R-:W-:Y:S02]  /*3120*/  ISETP.GE.AND P5, PT, R101, UR9, PT ;  /* 0x0000000965007c0c */ /* 0x000fe4000bfa6270 */
[----:B------:R-:W-:Y:S02]  /*3130*/  LEA.HI.X.SX32 R213, R12, R92, 0x1, P3 ;  /* 0x0000005c0cd57211 */ /* 0x000fe400018f0eff */
[----:B------:R-:W-:Y:S02]  /*3140*/  PRMT R101, RZ, 0x7610, R101 ;  /* 0x00007610ff657816 */ /* 0x000fe40000000065 */
[----:B------:R-:W-:Y:S02]  /*3150*/  IADD3 R214, P3, R13, R106, RZ ;  /* 0x0000006a0dd67210 */ /* 0x000fe40007f7e0ff */
[----:B------:R-:W-:Y:S02]  /*3160*/  ISETP.GE.AND P4, PT, R99, UR9, PT ;  /* 0x0000000963007c0c */ /* 0x000fe4000bf86270 */
[----:B------:R-:W-:Y:S01]  /*3170*/  LOP3.LUT R99, R176, 0xc, RZ, 0xfc, !PT ;  /* 0x0000000cb0637812 */ /* 0x000fe200078efcff */
[----:B------:R-:W2:Y:S01]  /*3180*/  @!P0 LDG.E.U8 R101, desc[UR10][R216.64] ;  /* 0x0000000ad8658981 */ /* 0x000ea2000c1e1100 */
[----:B------:R-:W-:-:S02]  /*3190*/  LEA.HI.X.SX32 R215, R13, R92, 0x1, P3 ;  /* 0x0000005c0dd77211 */ /* 0x000fc400018f0eff */
[----:B------:R-:W-:Y:S02]  /*31a0*/  PRMT R107, RZ, 0x7610, R107 ;  /* 0x00007610ff6b7816 */ /* 0x000fe4000000006b */
[----:B------:R-:W-:Y:S02]  /*31b0*/  IADD3 R218, P3, R14, R106, RZ ;  /* 0x0000006a0eda7210 */ /* 0x000fe40007f7e0ff */
[----:B------:R-:W-:Y:S02]  /*31c0*/  ISETP.GE.AND P0, PT, R99, UR9, PT ;  /* 0x0000000963007c0c */ /* 0x000fe4000bf06270 */
[----:B------:R-:W-:Y:S01]  /*31d0*/  LOP3.LUT R99, R176, 0x10, RZ, 0xfc, !PT ;  /* 0x00000010b0637812 */ /* 0x000fe200078efcff */
[----:B------:R0:W3:Y:S01]  /*31e0*/  @!P1 LDG.E.U8 R107, desc[UR10][R212.64] ;  /* 0x0000000ad46b9981 */ /* 0x0000e2000c1e1100 */
[----:B------:R-:W-:Y:S02]  /*31f0*/  PRMT R111, RZ, 0x7610, R111 ;  /* 0x00007610ff6f7816 */ /* 0x000fe4000000006f */
[----:B------:R-:W-:-:S02]  /*3200*/  LEA.HI.X.SX32 R219, R14, R92, 0x1, P3 ;  /* 0x0000005c0edb7211 */ /* 0x000fc400018f0eff */
[----:B------:R-:W-:Y:S02]  /*3210*/  ISETP.GE.AND P1, PT, R99, UR9, PT ;  /* 0x0000000963007c0c */ /* 0x000fe4000bf26270 */
[----:B------:R-:W-:Y:S01]  /*3220*/  PRMT R99, RZ, 0x7610, R99 ;  /* 0x00007610ff637816 */ /* 0x000fe20000000063 */
[----:B------:R-:W4:Y:S01]  /*3230*/  @!P6 LDG.E.U8 R111, desc[UR10][R218.64] ;  /* 0x0000000ada6fe981 */ /* 0x000f22000c1e1100 */
[----:B------:R-:W-:Y:S02]  /*3240*/  LOP3.LUT R103, R176, 0x12, RZ, 0xfc, !PT ;  /* 0x00000012b0677812 */ /* 0x000fe400078efcff */
[CC--:B0-----:R-:W-:Y:S02]  /*3250*/  IADD3 R212, P6, R16.reuse, R106.reuse, RZ ;  /* 0x0000006a10d47210 */ /* 0x0c1fe40007fde0ff */
[----:B------:R0:W5:Y:S01]  /*3260*/  @!P2 LDG.E.U8 R99, desc[UR10][R214.64] ;  /* 0x0000000ad663a981 */ /* 0x000162000c1e1100 */
[----:B------:R-:W-:Y:S02]  /*3270*/  IADD3 R216, P3, R15, R106, RZ ;  /* 0x0000006a0fd87210 */ /* 0x000fe40007f7e0ff */
[----:B------:R-:W-:-:S02]  /*3280*/  LEA.HI.X.SX32 R213, R16, R92, 0x1, P6 ;  /* 0x0000005c10d57211 */ /* 0x000fc400030f0eff */
[----:B------:R-:W-:Y:S02]  /*3290*/  ISETP.GE.AND P2, PT, R103, UR9, PT ;  /* 0x0000000967007c0c */ /* 0x000fe4000bf46270 */
[----:B------:R-:W-:Y:S02]  /*32a0*/  LOP3.LUT R105, R176, 0x14, RZ, 0xfc, !PT ;  /* 0x00000014b0697812 */ /* 0x000fe400078efcff */
[----:B0-----:R-:W-:Y:S02]  /*32b0*/  IADD3 R214, P6, R17, R106, RZ ;  /* 0x0000006a11d67210 */ /* 0x001fe40007fde0ff */
[----:B------:R-:W-:Y:S02]  /*32c0*/  PRMT R103, RZ, 0x7610, R103 ;  /* 0x00007610ff677816 */ /* 0x000fe40000000067 */
[-C--:B------:R-:W-:Y:S02]  /*32d0*/  LEA.HI.X.SX32 R217, R15, R92.reuse, 0x1, P3 ;  /* 0x0000005c0fd97211 */ /* 0x080fe400018f0eff */
[----:B------:R-:W-:-:S02]  /*32e0*/  LEA.HI.X.SX32 R215, R17, R92, 0x1, P6 ;  /* 0x0000005c11d77211 */ /* 0x000fc400030f0eff */
[----:B------:R-:W-:Y:S01]  /*32f0*/  IADD3 R218, P6, R9, R106, RZ ;  /* 0x0000006a09da7210 */ /* 0x000fe20007fde0ff */
[----:B------:R0:W5:Y:S01]  /*3300*/  @!P5 LDG.E.U8 R103, desc[UR10][R216.64] ;  /* 0x0000000ad867d981 */ /* 0x000162000c1e1100 */
[----:B------:R-:W-:Y:S02]  /*3310*/  ISETP.GE.AND P3, PT, R105, UR9, PT ;  /* 0x0000000969007c0c */ /* 0x000fe4000bf66270 */
[----:B------:R-:W-:Y:S02]  /*3320*/  PRMT R105, RZ, 0x7610, R105 ;  /* 0x00007610ff697816 */ /* 0x000fe40000000069 */
[----:B------:R-:W-:Y:S02]  /*3330*/  LEA.HI.X.SX32 R219, R9, R92, 0x1, P6 ;  /* 0x0000005c09db7211 */ /* 0x000fe400030f0eff */
[----:B------:R-:W-:Y:S02]  /*3340*/  LOP3.LUT R113, R176, 0x16, RZ, 0xfc, !PT ;  /* 0x00000016b0717812 */ /* 0x000fe400078efcff */
[----:B------:R-:W-:Y:S01]  /*3350*/  PRMT R109, RZ, 0x7610, R109 ;  /* 0x00007610ff6d7816 */ /* 0x000fe2000000006d */
[----:B------:R1:W5:Y:S01]  /*3360*/  @!P4 LDG.E.U8 R105, desc[UR10][R212.64] ;  /* 0x0000000ad469c981 */ /* 0x000362000c1e1100 */
[----:B0-----:R-:W-:-:S02]  /*3370*/  IADD3 R216, P6, R18, R106, RZ ;  /* 0x0000006a12d87210 */ /* 0x001fc40007fde0ff */
[----:B------:R-:W-:Y:S02]  /*3380*/  PRMT R115, RZ, 0x7610, R115 ;  /* 0x00007610ff737816 */ /* 0x000fe40000000073 */
[----:B------:R-:W-:Y:S01]  /*3390*/  ISETP.GE.AND P5, PT, R172, UR9, PT ;  /* 0x00000009ac007c0c */ /* 0x000fe2000bfa6270 */
[----:B------:R0:W5:Y:S01]  /*33a0*/  @!P0 LDG.E.U8 R109, desc[UR10][R214.64] ;  /* 0x0000000ad66d8981 */ /* 0x000162000c1e1100 */
[----:B------:R-:W-:Y:S02]  /*33b0*/  LEA.HI.X.SX32 R217, R18, R92, 0x1, P6 ;  /* 0x0000005c12d97211 */ /* 0x000fe400030f0eff */
[----:B------:R-:W-:Y:S02]  /*33c0*/  ISETP.GE.AND P4, PT, R113, UR9, PT ;  /* 0x0000000971007c0c */ /* 0x000fe4000bf86270 */
[----:B------:R-:W-:Y:S01]  /*33d0*/  LOP3.LUT R113, R176, 0x18, RZ, 0xfc, !PT ;  /* 0x00000018b0717812 */ /* 0x000fe200078efcff */
[----:B------:R-:W5:Y:S01]  /*33e0*/  @!P1 LDG.E.U8 R115, desc[UR10][R216.64] ;  /* 0x0000000ad8739981 */ /* 0x000f62000c1e1100 */
[----:B-1----:R-:W-:-:S02]  /*33f0*/  IADD3 R212, P6, R19, R106, RZ ;  /* 0x0000006a13d47210 */ /* 0x002fc40007fde0ff */
[----:B------:R-:W-:Y:S02]  /*3400*/  ISETP.GE.AND P0, PT, R113, UR9, PT ;  /* 0x0000000971007c0c */ /* 0x000fe4000bf06270 */
[C---:B0-----:R-:W-:Y:S02]  /*3410*/  IADD3 R214, P1, R20.reuse, R106, RZ ;  /* 0x0000006a14d67210 */ /* 0x041fe40007f3e0ff */
[----:B------:R-:W-:Y:S02]  /*3420*/  PRMT R113, RZ, 0x7610, R113 ;  /* 0x00007610ff717816 */ /* 0x000fe40000000071 */
[----:B------:R-:W-:Y:S02]  /*3430*/  PRMT R119, RZ, 0x7610, R119 ;  /* 0x00007610ff777816 */ /* 0x000fe40000000077 */
[-C--:B------:R-:W-:Y:S02]  /*3440*/  LEA.HI.X.SX32 R213, R19, R92.reuse, 0x1, P6 ;  /* 0x0000005c13d57211 */ /* 0x080fe400030f0eff */
[----:B------:R-:W-:Y:S01]  /*3450*/  LEA.HI.X.SX32 R215, R20, R92, 0x1, P1 ;  /* 0x0000005c14d77211 */ /* 0x000fe200008f0eff */
[----:B------:R0:W5:Y:S01]  /*3460*/  @!P5 LDG.E.U8 R113, desc[UR10][R218.64] ;  /* 0x0000000ada71d981 */ /* 0x000162000c1e1100 */
[----:B------:R-:W-:-:S02]  /*3470*/  LOP3.LUT R117, R176, 0x1a, RZ, 0xfc, !PT ;  /* 0x0000001ab0757812 */ /* 0x000fc400078efcff */
[----:B------:R-:W-:Y:S01]  /*3480*/  IADD3 R220, P1, R21, R106, RZ ;  /* 0x0000006a15dc7210 */ /* 0x000fe20007f3e0ff */
[----:B------:R1:W5:Y:S01]  /*3490*/  @!P2 LDG.E.U8 R119, desc[UR10][R212.64] ;  /* 0x0000000ad477a981 */ /* 0x000362000c1e1100 */
[----:B------:R-:W-:Y:S02]  /*34a0*/  LOP3.LUT R121, R0, 0x1f, RZ, 0xc0, !PT ;  /* 0x0000001f00797812 */ /* 0x000fe400078ec0ff */
[----:B------:R-:W-:Y:S02]  /*34b0*/  ISETP.GE.AND P5, PT, R117, UR9, PT ;  /* 0x0000000975007c0c */ /* 0x000fe4000bfa6270 */
[----:B------:R-:W-:Y:S02]  /*34c0*/  LEA.HI.X.SX32 R221, R21, R92, 0x1, P1 ;  /* 0x0000005c15dd7211 */ /* 0x000fe400008f0eff */
[----:B0-----:R-:W-:Y:S02]  /*34d0*/  IADD3 R218, P2, R22, R106, RZ ;  /* 0x0000006a16da7210 */ /* 0x001fe40007f5e0ff */
[----:B------:R-:W-:-:S02]  /*34e0*/  LOP3.LUT R117, R176, 0x1c, RZ, 0xfc, !PT ;  /* 0x0000001cb0757812 */ /* 0x000fc400078efcff */
[----:B------:R-:W-:Y:S02]  /*34f0*/  ISETP.GE.AND P1, PT, R121, UR9, PT ;  /* 0x0000000979007c0c */ /* 0x000fe4000bf26270 */
[----:B------:R-:W-:Y:S02]  /*3500*/  PRMT R121, RZ, 0x7610, R121 ;  /* 0x00007610ff797816 */ /* 0x000fe40000000079 */
[----:B------:R-:W-:Y:S02]  /*3510*/  LEA.HI.X.SX32 R219, R22, R92, 0x1, P2 ;  /* 0x0000005c16db7211 */ /* 0x000fe400010f0eff */
[----:B------:R-:W-:Y:S02]  /*3520*/  ISETP.GE.AND P6, PT, R117, UR9, PT ;  /* 0x0000000975007c0c */ /* 0x000fe4000bfc6270 */
[----:B------:R-:W-:Y:S01]  /*3530*/  PRMT R117, RZ, 0x7610, R117 ;  /* 0x00007610ff757816 */ /* 0x000fe20000000075 */
[----:B------:R-:W5:Y:S01]  /*3540*/  @!P0 LDG.E.U8 R121, desc[UR10][R218.64] ;  /* 0x0000000ada798981 */ /* 0x000f62000c1e1100 */
[----:B-1----:R-:W-:-:S02]  /*3550*/  IADD3 R212, P2, R23, R106, RZ ;  /* 0x0000006a17d47210 */ /* 0x002fc40007f5e0ff */
[----:B------:R-:W-:Y:S02]  /*3560*/  ISETP.GE.AND P0, PT, R174, UR9, PT ;  /* 0x00000009ae007c0c */ /* 0x000fe4000bf06270 */
[----:B------:R0:W5:Y:S01]  /*3570*/  @!P3 LDG.E.U8 R117, desc[UR10][R214.64] ;  /* 0x0000000ad675b981 */ /* 0x000162000c1e1100 */
[----:B------:R-:W-:Y:S02]  /*3580*/  LEA.HI.X.SX32 R213, R23, R92, 0x1, P2 ;  /* 0x0000005c17d57211 */ /* 0x000fe400010f0eff */
[-C--:B------:R-:W-:Y:S02]  /*3590*/  IADD3 R216, P2, R10, R106.reuse, RZ ;  /* 0x0000006a0ad87210 */ /* 0x080fe40007f5e0ff */
[----:B------:R-:W-:Y:S02]  /*35a0*/  PRMT R123, RZ, 0x7610, R123 ;  /* 0x00007610ff7b7816 */ /* 0x000fe4000000007b */
[----:B------:R-:W-:Y:S02]  /*35b0*/  PRMT R125, RZ, 0x7610, R125 ;  /* 0x00007610ff7d7816 */ /* 0x000fe4000000007d */
[----:B0-----:R-:W-:-:S02]  /*35c0*/  IADD3 R214, P3, R88, R106, RZ ;  /* 0x0000006a58d67210 */ /* 0x001fc40007f7e0ff */
[----:B------:R0:W5:Y:S01]  /*35d0*/  @!P4 LDG.E.U8 R123, desc[UR10][R220.64] ;  /* 0x0000000adc7bc981 */ /* 0x000162000c1e1100 */
[----:B------:R-:W-:Y:S02]  /*35e0*/  PRMT R127, RZ, 0x7610, R127 ;  /* 0x00007610ff7f7816 */ /* 0x000fe4000000007f */
[----:B------:R-:W-:Y:S01]  /*35f0*/  PRMT R129, RZ, 0x7610, R129 ;  /* 0x00007610ff817816 */ /* 0x000fe20000000081 */
[----:B------:R1:W5:Y:S01]  /*3600*/  @!P5 LDG.E.U8 R125, desc[UR10][R212.64] ;  /* 0x0000000ad47dd981 */ /* 0x000362000c1e1100 */
[-C--:B------:R-:W-:Y:S02]  /*3610*/  LEA.HI.X.SX32 R215, R88, R92.reuse, 0x1, P3 ;  /* 0x0000005c58d77211 */ /* 0x080fe400018f0eff */
[----:B------:R-:W-:-:S03]  /*3620*/  LEA.HI.X.SX32 R217, R10, R92, 0x1, P2 ;  /* 0x0000005c0ad97211 */ /* 0x000fc600010f0eff */
[----:B------:R1:W5:Y:S04]  /*3630*/  @!P6 LDG.E.U8 R127, desc[UR10][R214.64] ;  /* 0x0000000ad67fe981 */ /* 0x000368000c1e1100 */
[----:B------:R1:W5:Y:S01]  /*3640*/  @!P0 LDG.E.U8 R129, desc[UR10][R216.64] ;  /* 0x0000000ad8818981 */ /* 0x000362000c1e1100 */
[----:B------:R-:W-:Y:S01]  /*3650*/  BAR.SYNC.DEFER_BLOCKING 0x0 ;  /* 0x0000000000007b1d */ /* 0x000fe20000010000 */
[C---:B------:R-:W-:Y:S02]  /*3660*/  IADD3 RZ, P2, R89.reuse, R192, RZ ;  /* 0x000000c059ff7210 */ /* 0x040fe40007f5e0ff */
[C---:B------:R-:W-:Y:S01]  /*3670*/  IADD3 RZ, P0, R89.reuse, R188, RZ ;  /* 0x000000bc59ff7210 */ /* 0x040fe20007f1e0ff */
[----:B0-----:R-:W-:Y:S01]  /*3680*/  IMAD.IADD R220, R89, 0x1, R188 ;  /* 0x0000000159dc7824 */ /* 0x001fe200078e02bc */
[----:B------:R-:W-:Y:S01]  /*3690*/  PRMT R131, RZ, 0x7610, R131 ;  /* 0x00007610ff837816 */ /* 0x000fe20000000083 */
[----:B------:R-:W-:Y:S01]  /*36a0*/  IMAD.X R219, R5, 0x1, R230, P2 ;  /* 0x0000000105db7824 */ /* 0x000fe200010e06e6 */
[----:B------:R-:W-:Y:S01]  /*36b0*/  IADD3 RZ, P3, R89, R186, RZ ;  /* 0x000000ba59ff7210 */ /* 0x000fe20007f7e0ff */
[----:B------:R-:W-:Y:S01]  /*36c0*/  IMAD.X R221, R5, 0x1, R226, P0 ;  /* 0x0000000105dd7824 */ /* 0x000fe200000e06e2 */
[----:B------:R-:W-:-:S02]  /*36d0*/  IADD3 RZ, P2, R89, R184, RZ ;  /* 0x000000b859ff7210 */ /* 0x000fc40007f5e0ff */
[C---:B------:R-:W-:Y:S01]  /*36e0*/  IADD3 RZ, P0, R89.reuse, R182, RZ ;  /* 0x000000b659ff7210 */ /* 0x040fe20007f1e0ff */
[----:B------:R-:W-:Y:S01]  /*36f0*/  IMAD.IADD R218, R89, 0x1, R192 ;  /* 0x0000000159da7824 */ /* 0x000fe200078e02c0 */
[----:B------:R-:W-:Y:S01]  /*3700*/  PRMT R240, RZ, 0x7610, R240 ;  /* 0x00007610fff07816 */ /* 0x000fe200000000f0 */
[C---:B-1----:R-:W-:Y:S01]  /*3710*/  IMAD.X R213, R5.reuse, 0x1, R210, P3 ;  /* 0x0000000105d57824 */ /* 0x042fe200018e06d2 */
[----:B------:R-:W-:Y:S01]  /*3720*/  PRMT R244, RZ, 0x7610, R244 ;  /* 0x00007610fff47816 */ /* 0x000fe200000000f4 */
[C---:B------:R-:W-:Y:S01]  /*3730*/  IMAD.X R215, R5.reuse, 0x1, R206, P2 ;  /* 0x0000000105d77824 */ /* 0x040fe200010e06ce */
[----:B------:R-:W-:Y:S01]  /*3740*/  PRMT R133, RZ, 0x7610, R133 ;  /* 0x00007610ff857816 */ /* 0x000fe20000000085 */
[----:B------:R-:W-:Y:S01]  /*3750*/  IMAD.X R217, R5, 0x1, R202, P0 ;  /* 0x0000000105d97824 */ /* 0x000fe200000e06ca */
[----:B------:R-:W-:Y:S01]  /*3760*/  PRMT R242, RZ, 0x7610, R242 ;  /* 0x00007610fff27816 */ /* 0x000fe200000000f2 */
[C---:B------:R-:W-:Y:S01]  /*3770*/  IMAD.IADD R212, R89.reuse, 0x1, R186 ;  /* 0x0000000159d47824 */ /* 0x040fe200078e02ba */
[C---:B------:R-:W-:Y:S01]  /*3780*/  IADD3 RZ, P0, R89.reuse, R178, RZ ;  /* 0x000000b259ff7210 */ /* 0x040fe20007f1e0ff */
[C---:B------:R-:W-:Y:S01]  /*3790*/  IMAD.IADD R214, R89.reuse, 0x1, R184 ;  /* 0x0000000159d67824 */ /* 0x040fe200078e02b8 */
[C---:B------:R-:W-:Y:S01]  /*37a0*/  IADD3 R222, P3, R89.reuse, R204, RZ ;  /* 0x000000cc59de7210 */ /* 0x040fe20007f7e0ff */
[----:B------:R0:W5:Y:S01]  /*37b0*/  @!P1 LDG.E.U8 R131, desc[UR10][R220.64] ;  /* 0x0000000adc839981 */ /* 0x000162000c1e1100 */
[----:B------:R-:W-:Y:S01]  /*37c0*/  IMAD.IADD R216, R89, 0x1, R182 ;  /* 0x0000000159d87824 */ /* 0x000fe200078e02b6 */
[----:B------:R-:W-:-:S02]  /*37d0*/  PRMT R248, RZ, 0x7610, R248 ;  /* 0x00007610fff87816 */ /* 0x000fc400000000f8 */
[----:B------:R1:W5:Y:S01]  /*37e0*/  @!P1 LDG.E.U8 R240, desc[UR10][R218.64] ;  /* 0x0000000adaf09981 */ /* 0x000362000c1e1100 */
[----:B------:R-:W-:Y:S01]  /*37f0*/  PRMT R246, RZ, 0x7610, R246 ;  /* 0x00007610fff67816 */ /* 0x000fe200000000f6 */
[----:B------:R-:W-:Y:S01]  /*3800*/  IMAD.X R223, R5, 0x1, R168, P3 ;  /* 0x0000000105df7824 */ /* 0x000fe200018e06a8 */
[----:B------:R-:W-:Y:S01]  /*3810*/  PRMT R135, RZ, 0x7610, R135 ;  /* 0x00007610ff877816 */ /* 0x000fe20000000087 */
[----:B------:R1:W5:Y:S01]  /*3820*/  @!P1 LDG.E.U8 R244, desc[UR10][R212.64] ;  /* 0x0000000ad4f49981 */ /* 0x000362000c1e1100 */
[----:B0-----:R-:W-:-:S03]  /*3830*/  IADD3 R220, P2, R89, R200, RZ ;  /* 0x000000c859dc7210 */ /* 0x001fc60007f5e0ff */
[----:B------:R0:W5:Y:S01]  /*3840*/  @!P1 LDG.E.U8 R133, desc[UR10][R214.64] ;  /* 0x0000000ad6859981 */ /* 0x000162000c1e1100 */
[----:B-1----:R-:W-:-:S03]  /*3850*/  IMAD.X R219, R5, 0x1, R194, P0 ;  /* 0x0000000105db7824 */ /* 0x002fc600000e06c2 */
[----:B------:R1:W5:Y:S01]  /*3860*/  @!P1 LDG.E.U8 R242, desc[UR10][R216.64] ;  /* 0x0000000ad8f29981 */ /* 0x000362000c1e1100 */
[----:B------:R-:W-:Y:S01]  /*3870*/  IMAD.X R221, R5, 0x1, R238, P2 ;  /* 0x0000000105dd7824 */ /* 0x000fe200010e06ee */
[C---:B------:R-:W-:Y:S01]  /*3880*/  IADD3 R212, P0, R89.reuse, R208, RZ ;  /* 0x000000d059d47210 */ /* 0x040fe20007f1e0ff */
[C---:B------:R-:W-:Y:S01]  /*3890*/  IMAD.IADD R218, R89.reuse, 0x1, R178 ;  /* 0x0000000159da7824 */ /* 0x040fe200078e02b2 */
[----:B------:R1:W5:Y:S01]  /*38a0*/  @!P1 LDG.E.U8 R135, desc[UR10][R222.64] ;  /* 0x0000000ade879981 */ /* 0x000362000c1e1100 */
[C---:B0-----:R-:W-:Y:S02]  /*38b0*/  IADD3 R214, P2, R89.reuse, R224, RZ ;  /* 0x000000e059d67210 */ /* 0x041fe40007f5e0ff */
[----:B-1----:R-:W-:Y:S01]  /*38c0*/  IADD3 R216, P3, R89, R228, RZ ;  /* 0x000000e459d87210 */ /* 0x002fe20007f7e0ff */
[----:B------:R0:W5:Y:S01]  /*38d0*/  @!P1 LDG.E.U8 R248, desc[UR10][R218.64] ;  /* 0x0000000adaf89981 */ /* 0x000162000c1e1100 */
[----:B------:R-:W-:Y:S01]  /*38e0*/  PRMT R252, RZ, 0x7610, R252 ;  /* 0x00007610fffc7816 */ /* 0x000fe200000000fc */
[C---:B------:R-:W-:Y:S01]  /*38f0*/  IMAD.X R213, R5.reuse, 0x1, R164, P0 ;  /* 0x0000000105d57824 */ /* 0x040fe200000e06a4 */
[----:B------:R-:W-:Y:S01]  /*3900*/  PRMT R137, RZ, 0x7610, R137 ;  /* 0x00007610ff897816 */ /* 0x000fe20000000089 */
[----:B------:R1:W5:Y:S01]  /*3910*/  @!P1 LDG.E.U8 R246, desc[UR10][R220.64] ;  /* 0x0000000adcf69981 */ /* 0x000362000c1e1100 */
[C---:B------:R-:W-:Y:S01]  /*3920*/  IMAD.X R215, R5.reuse, 0x1, R160, P2 ;  /* 0x0000000105d77824 */ /* 0x040fe200010e06a0 */
[----:B------:R-:W-:Y:S01]  /*3930*/  PRMT R250, RZ, 0x7610, R250 ;  /* 0x00007610fffa7816 */ /* 0x000fe200000000fa */
[----:B------:R-:W-:Y:S01]  /*3940*/  IMAD.X R217, R5, 0x1, R156, P3 ;  /* 0x0000000105d97824 */ /* 0x000fe200018e069c */
[C---:B------:R-:W-:Y:S01]  /*3950*/  IADD3 R222, P3, R89.reuse, R170, RZ ;  /* 0x000000aa59de7210 */ /* 0x040fe20007f7e0ff */
[----:B------:R1:W5:Y:S01]  /*3960*/  @!P1 LDG.E.U8 R252, desc[UR10][R212.64] ;  /* 0x0000000ad4fc9981 */ /* 0x000362000c1e1100 */
[----:B0-----:R-:W-:-:S02]  /*3970*/  IADD3 R218, P0, R89, R232, RZ ;  /* 0x000000e859da7210 */ /* 0x001fc40007f1e0ff */
[----:B------:R-:W-:Y:S01]  /*3980*/  PRMT R173, RZ, 0x7610, R173 ;  /* 0x00007610ffad7816 */ /* 0x000fe200000000ad */
[----:B------:R0:W5:Y:S01]  /*3990*/  @!P1 LDG.E.U8 R137, desc[UR10][R214.64] ;  /* 0x0000000ad6899981 */ /* 0x000162000c1e1100 */
[----:B-1----:R-:W-:Y:S01]  /*39a0*/  IADD3 R220, P2, R89, R236, RZ ;  /* 0x000000ec59dc7210 */ /* 0x002fe20007f5e0ff */
[C---:B------:R-:W-:Y:S01]  /*39b0*/  IMAD.X R219, R5.reuse, 0x1, R152, P0 ;  /* 0x0000000105db7824 */ /* 0x040fe200000e0698 */
[----:B------:R-:W-:Y:S01]  /*39c0*/  PRMT R171, RZ, 0x7610, R171 ;  /* 0x00007610ffab7816 */ /* 0x000fe200000000ab */
[----:B------:R1:W5:Y:S01]  /*39d0*/  @!P1 LDG.E.U8 R250, desc[UR10][R216.64] ;  /* 0x0000000ad8fa9981 */ /* 0x000362000c1e1100 */
[----:B------:R-:W-:Y:S01]  /*39e0*/  PRMT R169, RZ, 0x7610, R169 ;  /* 0x00007610ffa97816 */ /* 0x000fe200000000a9 */
[----:B------:R-:W-:Y:S01]  /*39f0*/  IMAD.X R221, R5, 0x1, R148, P2 ;  /* 0x0000000105dd7824 */ /* 0x000fe200010e0694 */
[----:B------:R-:W-:Y:S01]  /*3a00*/  IADD3 R212, P0, R89, R166, RZ ;  /* 0x000000a659d47210 */ /* 0x000fe20007f1e0ff */
[----:B------:R-:W-:Y:S01]  /*3a10*/  IMAD.X R223, R5, 0x1, R144, P3 ;  /* 0x0000000105df7824 */ /* 0x000fe200018e0690 */
        /* <DEDUP_REMOVED lines=41> */
[C---:B------:R-:W-:Y:S02]  /*3cb0*/  IMAD.X R219, R5.reuse, 0x1, R104, P0 ;  /* 0x0000000105db7824 */ /* 0x040fe400000e0668 */
[----:B------:R1:W5:Y:S01]  /*3cc0*/  @!P1 LDG.E.U8 R151, desc[UR10][R216.64] ;  /* 0x0000000ad8979981 */ /* 0x000362000c1e1100 */
[----:B------:R-:W-:Y:S01]  /*3cd0*/  IMAD.X R221, R5, 0x1, R102, P2 ;  /* 0x0000000105dd7824 */ /* 0x000fe200010e0666 */
[----:B------:R-:W-:Y:S01]  /*3ce0*/  IADD3 R212, P0, R89, R118, RZ ;  /* 0x0000007659d47210 */ /* 0x000fe20007f1e0ff */
[----:B------:R-:W-:Y:S01]  /*3cf0*/  IMAD.X R223, R5, 0x1, R100, P3 ;  /* 0x0000000105df7824 */ /* 0x000fe200018e0664 */
[----:B------:R-:W-:Y:S01]  /*3d00*/  PRMT R147, RZ, 0x7610, R147 ;  /* 0x00007610ff937816 */ /* 0x000fe20000000093 */
[----:B------:R1:W5:Y:S01]  /*3d10*/  @!P1 LDG.E.U8 R149, desc[UR10][R218.64] ;  /* 0x0000000ada959981 */ /* 0x000362000c1e1100 */
[----:B0-----:R-:W-:-:S02]  /*3d20*/  IADD3 R214, P2, R89, R114, RZ ;  /* 0x0000007259d67210 */ /* 0x001fc40007f5e0ff */
[----:B-1----:R-:W-:Y:S01]  /*3d30*/  IADD3 R216, P3, R89, R110, RZ ;  /* 0x0000006e59d87210 */ /* 0x002fe20007f7e0ff */
[C---:B------:R-:W-:Y:S01]  /*3d40*/  IMAD.X R213, R5.reuse, 0x1, R98, P0 ;  /* 0x0000000105d57824 */ /* 0x040fe200000e0662 */
[----:B------:R-:W-:Y:S01]  /*3d50*/  PRMT R145, RZ, 0x7610, R145 ;  /* 0x00007610ff917816 */ /* 0x000fe20000000091 */
[----:B------:R-:W-:Y:S01]  /*3d60*/  IMAD.X R215, R5, 0x1, R96, P2 ;  /* 0x0000000105d77824 */ /* 0x000fe200010e0660 */
[----:B------:R-:W-:Y:S01]  /*3d70*/  IADD3 RZ, P2, R89, R180, RZ ;  /* 0x000000b459ff7210 */ /* 0x000fe20007f5e0ff */
[----:B------:R-:W-:Y:S01]  /*3d80*/  IMAD.X R217, R5, 0x1, R94, P3 ;  /* 0x0000000105d97824 */ /* 0x000fe200018e065e */
[C---:B------:R-:W-:Y:S01]  /*3d90*/  IADD3 RZ, P0, R89.reuse, R6, RZ ;  /* 0x0000000659ff7210 */ /* 0x040fe20007f1e0ff */
[----:B------:R0:W5:Y:S01]  /*3da0*/  @!P1 LDG.E.U8 R147, desc[UR10][R220.64] ;  /* 0x0000000adc939981 */ /* 0x000162000c1e1100 */
[----:B------:R-:W-:Y:S02]  /*3db0*/  IADD3 R218, P3, R89, R196, RZ ;  /* 0x000000c459da7210 */ /* 0x000fe40007f7e0ff */
[----:B------:R-:W-:Y:S01]  /*3dc0*/  PRMT R143, RZ, 0x7610, R143 ;  /* 0x00007610ff8f7816 */ /* 0x000fe2000000008f */
[----:B------:R1:W5:Y:S01]  /*3dd0*/  @!P1 LDG.E.U8 R145, desc[UR10][R222.64] ;  /* 0x0000000ade919981 */ /* 0x000362000c1e1100 */
[----:B------:R-:W-:Y:S01]  /*3de0*/  PRMT R139, RZ, 0x7610, R139 ;  /* 0x00007610ff8b7816 */ /* 0x000fe2000000008b */
[----:B------:R-:W-:Y:S01]  /*3df0*/  IMAD.X R219, R5, 0x1, R234, P3 ;  /* 0x0000000105db7824 */ /* 0x000fe200018e06ea */
[----:B------:R-:W-:-:S02]  /*3e00*/  PRMT R141, RZ, 0x7610, R141 ;  /* 0x00007610ff8d7816 */ /* 0x000fc4000000008d */
[----:B------:R-:W-:Y:S01]  /*3e10*/  PRMT R177, RZ, 0x7610, R177 ;  /* 0x00007610ffb17816 */ /* 0x000fe200000000b1 */
[----:B0-----:R-:W-:Y:S01]  /*3e20*/  IMAD.IADD R220, R89, 0x1, R180 ;  /* 0x0000000159dc7824 */ /* 0x001fe200078e02b4 */
[----:B------:R-:W-:Y:S01]  /*3e30*/  PRMT R175, RZ, 0x7610, R175 ;  /* 0x00007610ffaf7816 */ /* 0x000fe200000000af */
[----:B------:R-:W-:Y:S01]  /*3e40*/  IMAD.X R221, R5, 0x1, R198, P2 ;  /* 0x0000000105dd7824 */ /* 0x000fe200010e06c6 */
[----:B------:R-:W-:Y:S01]  /*3e50*/  PRMT R179, RZ, 0x7610, R179 ;  /* 0x00007610ffb37816 */ /* 0x000fe200000000b3 */
[----:B-1----:R-:W-:Y:S01]  /*3e60*/  IMAD.IADD R222, R89, 0x1, R6 ;  /* 0x0000000159de7824 */ /* 0x002fe200078e0206 */
[----:B------:R-:W5:Y:S01]  /*3e70*/  @!P1 LDG.E.U8 R143, desc[UR10][R212.64] ;  /* 0x0000000ad48f9981 */ /* 0x000f62000c1e1100 */
[----:B------:R-:W-:-:S03]  /*3e80*/  IMAD.X R223, R5, 0x1, R190, P0 ;  /* 0x0000000105df7824 */ /* 0x000fc600000e06be */
[----:B------:R-:W5:Y:S04]  /*3e90*/  @!P1 LDG.E.U8 R139, desc[UR10][R216.64] ;  /* 0x0000000ad88b9981 */ /* 0x000f68000c1e1100 */
[----:B------:R-:W5:Y:S04]  /*3ea0*/  @!P1 LDG.E.U8 R141, desc[UR10][R214.64] ;  /* 0x0000000ad68d9981 */ /* 0x000f68000c1e1100 */
[----:B------:R-:W5:Y:S04]  /*3eb0*/  @!P1 LDG.E.U8 R175, desc[UR10][R218.64] ;  /* 0x0000000adaaf9981 */ /* 0x000f68000c1e1100 */
[----:B------:R-:W5:Y:S04]  /*3ec0*/  @!P1 LDG.E.U8 R177, desc[UR10][R220.64] ;  /* 0x0000000adcb19981 */ /* 0x000f68000c1e1100 */
[----:B------:R-:W5:Y:S04]  /*3ed0*/  @!P1 LDG.E.U8 R179, desc[UR10][R222.64] ;  /* 0x0000000adeb39981 */ /* 0x000f68000c1e1100 */
[----:B--2---:R0:W-:Y:S04]  /*3ee0*/  STS.U8 [R8+UR8+0x1000], R101 ;  /* 0x0010006508007988 */ /* 0x0041e80008000008 */
[----:B---3--:R0:W-:Y:S04]  /*3ef0*/  STS.U8 [R8+UR8+0x1002], R107 ;  /* 0x0010026b08007988 */ /* 0x0081e80008000008 */
[----:B----4-:R0:W-:Y:S04]  /*3f00*/  STS.U8 [R8+UR8+0x1006], R111 ;  /* 0x0010066f08007988 */ /* 0x0101e80008000008 */
[----:B-----5:R0:W-:Y:S04]  /*3f10*/  STS.U8 [R8+UR8+0x1004], R99 ;  /* 0x0010046308007988 */ /* 0x0201e80008000008 */
[----:B------:R0:W-:Y:S04]  /*3f20*/  STS.U8 [R8+UR8+0x1008], R103 ;  /* 0x0010086708007988 */ /* 0x0001e80008000008 */
        /* <DEDUP_REMOVED lines=26> */
[----:B------:R0:W-:Y:S04]  /*40d0*/  STS.U8 [R95+UR8], R139 ;  /* 0x0000008b5f007988 */ /* 0x0001e80008000008 */
        /* <DEDUP_REMOVED lines=15> */
[----:B------:R0:W-:Y:S01]  /*41d0*/  STS.U8 [R90+UR8+0xf80], R179 ;  /* 0x000f80b35a007988 */ /* 0x0001e20008000008 */
[----:B------:R1:W-:Y:S06]  /*41e0*/  MEMBAR.ALL.CTA ;  /* 0x0000000000007992 */ /* 0x0003ec0000008000 */
[----:B-1----:R-:W1:Y:S02]  /*41f0*/  FENCE.VIEW.ASYNC.S ;  /* 0x00000000000073c6 */ /* 0x002e640000000000 */
[----:B-1----:R-:W-:Y:S06]  /*4200*/  BAR.SYNC.DEFER_BLOCKING 0x0 ;  /* 0x0000000000007b1d */ /* 0x002fec0000010000 */
[----:B------:R-:W-:Y:S01]  /*4210*/  UMOV UR5, 0xc0000010 ;  /* 0xc000001000057882 */ /* 0x000fe20000000000 */
[----:B------:R-:W-:Y:S01]  /*4220*/  UMOV UR7, 0xc0000010 ;  /* 0xc000001000077882 */ /* 0x000fe20000000000 */
[----:B------:R-:W-:-:S06]  /*4230*/  WARPGROUP.ARRIVE ;  /* 0x00000000000079c5 */ /* 0x000fcc0000000000 */
[----:B------:R-:W-:Y:S01]  /*4240*/  QGMMA.64x128x32.F32.E4M3.E4M3 R24, gdesc[UR4], R24, gsb0 ;  /* 0x01e00000041879f3 */ /* 0x000fe20008000818 */
[----:B------:R-:W-:Y:S02]  /*4250*/  USHF.R.S32.HI UR5, URZ, 0x1f, UR12 ;  /* 0x0000001f3f057899 */ /* 0x000fe4000801140c */
[----:B------:R-:W-:-:S04]  /*4260*/  IADD3 R186, P5, R186, UR12, RZ ;  /* 0x0000000cbaba7c10 */ /* 0x000fc8000ffbe0ff */
[----:B------:R-:W-:Y:S02]  /*4270*/  IADD3.X R210, R210, UR5, RZ, P5, !PT ;  /* 0x00000005d2d27c10 */ /* 0x000fe4000affe4ff */
[----:B------:R-:W-:Y:S02]  /*4280*/  IADD3 R224, P5, R224, UR12, RZ ;  /* 0x0000000ce0e07c10 */ /* 0x000fe4000ffbe0ff */
[----:B------:R-:W-:Y:S02]  /*4290*/  IADD3 R6, P0, R6, UR12, RZ ;  /* 0x0000000c06067c10 */ /* 0x000fe4000ff1e0ff */
[----:B------:R-:W-:Y:S02]  /*42a0*/  IADD3 R178, P1, R178, UR12, RZ ;  /* 0x0000000cb2b27c10 */ /* 0x000fe4000ff3e0ff */
[----:B------:R-:W-:Y:S02]  /*42b0*/  IADD3 R180, P2, R180, UR12, RZ ;  /* 0x0000000cb4b47c10 */ /* 0x000fe4000ff5e0ff */
[----:B------:R-:W-:-:S02]  /*42c0*/  IADD3 R182, P3, R182, UR12, RZ ;  /* 0x0000000cb6b67c10 */ /* 0x000fc4000ff7e0ff */
[----:B------:R-:W-:Y:S02]  /*42d0*/  IADD3.X R160, R160, UR5, RZ, P5, !PT ;  /* 0x00000005a0a07c10 */ /* 0x000fe4000affe4ff */
[----:B------:R-:W-:Y:S02]  /*42e0*/  IADD3 R158, P5, R158, UR12, RZ ;  /* 0x0000000c9e9e7c10 */ /* 0x000fe4000ffbe0ff */
[----:B------:R-:W-:Y:S02]  /*42f0*/  IADD3 R184, P4, R184, UR12, RZ ;  /* 0x0000000cb8b87c10 */ /* 0x000fe4000ff9e0ff */
[----:B------:R-:W-:Y:S02]  /*4300*/  IADD3.X R190, R190, UR5, RZ, P0, !PT ;  /* 0x00000005bebe7c10 */ /* 0x000fe400087fe4ff */
[----:B------:R-:W-:Y:S02]  /*4310*/  IADD3.X R194, R194, UR5, RZ, P1, !PT ;  /* 0x00000005c2c27c10 */ /* 0x000fe40008ffe4ff */
[----:B------:R-:W-:-:S02]  /*4320*/  IADD3.X R198, R198, UR5, RZ, P2, !PT ;  /* 0x00000005c6c67c10 */ /* 0x000fc400097fe4ff */
[----:B------:R-:W-:Y:S02]  /*4330*/  IADD3.X R202, R202, UR5, RZ, P3, !PT ;  /* 0x00000005caca7c10 */ /* 0x000fe40009ffe4ff */
[----:B------:R-:W-:Y:S02]  /*4340*/  IADD3 R188, P6, R188, UR12, RZ ;  /* 0x0000000cbcbc7c10 */ /* 0x000fe4000ffde0ff */
[----:B------:R-:W-:Y:S02]  /*4350*/  IADD3 R192, P0, R192, UR12, RZ ;  /* 0x0000000cc0c07c10 */ /* 0x000fe4000ff1e0ff */
[----:B------:R-:W-:Y:S02]  /*4360*/  IADD3 R196, P1, R196, UR12, RZ ;  /* 0x0000000cc4c47c10 */ /* 0x000fe4000ff3e0ff */
[----:B------:R-:W-:Y:S02]  /*4370*/  IADD3 R200, P2, R200, UR12, RZ ;  /* 0x0000000cc8c87c10 */ /* 0x000fe4000ff5e0ff */
[----:B------:R-:W-:Y:S01]  /*4380*/  IADD3 R204, P3, R204, UR12, RZ ;  /* 0x0000000ccccc7c10 */ /* 0x000fe2000ff7e0ff */
[----:B------:R-:W-:Y:S01]  /*4390*/  VIADD R91, R91, 0xffffffff ;  /* 0xffffffff5b5b7836 */ /* 0x000fe20000000000 */
[----:B------:R-:W-:-:S02]  /*43a0*/  IADD3.X R132, R132, UR5, RZ, P5, !PT ;  /* 0x0000000584847c10 */ /* 0x000fc4000affe4ff */
[----:B------:R-:W-:Y:S02]  /*43b0*/  IADD3.X R206, R206, UR5, RZ, P4, !PT ;  /* 0x00000005cece7c10 */ /* 0x000fe4000a7fe4ff */
[----:B------:R-:W-:Y:S02]  /*43c0*/  IADD3 R130, P5, R130, UR12, RZ ;  /* 0x0000000c82827c10 */ /* 0x000fe4000ffbe0ff */
[----:B------:R-:W-:Y:S02]  /*43d0*/  IADD3 R208, P4, R208, UR12, RZ ;  /* 0x0000000cd0d07c10 */ /* 0x000fe4000ff9e0ff */
[----:B------:R-:W-:Y:S02]  /*43e0*/  IADD3.X R226, R226, UR5, RZ, P6, !PT ;  /* 0x00000005e2e27c10 */ /* 0x000fe4000b7fe4ff */
[----:B------:R-:W-:Y:S02]  /*43f0*/  IADD3.X R230, R230, UR5, RZ, P0, !PT ;  /* 0x00000005e6e67c10 */ /* 0x000fe400087fe4ff */
[----:B------:R-:W-:-:S02]  /*4400*/  IADD3.X R234, R234, UR5, RZ, P1, !PT ;  /* 0x00000005eaea7c10 */ /* 0x000fc40008ffe4ff */
[----:B------:R-:W-:Y:S02]  /*4410*/  IADD3.X R238, R238, UR5, RZ, P2, !PT ;  /* 0x00000005eeee7c10 */ /* 0x000fe400097fe4ff */
[----:B------:R-:W-:Y:S02]  /*4420*/  IADD3.X R168, R168, UR5, RZ, P3, !PT ;  /* 0x00000005a8a87c10 */ /* 0x000fe40009ffe4ff */
[----:B------:R-:W-:Y:S02]  /*4430*/  IADD3 R228, P6, R228, UR12, RZ ;  /* 0x0000000ce4e47c10 */ /* 0x000fe4000ffde0ff */
[----:B------:R-:W-:Y:S02]  /*4440*/  IADD3 R232, P0, R232, UR12, RZ ;  /* 0x0000000ce8e87c10 */ /* 0x000fe4000ff1e0ff */
[----:B------:R-:W-:Y:S02]  /*4450*/  IADD3 R236, P1, R236, UR12, RZ ;  /* 0x0000000cecec7c10 */ /* 0x000fe4000ff3e0ff */
[----:B------:R-:W-:-:S02]  /*4460*/  IADD3 R170, P2, R170, UR12, RZ ;  /* 0x0000000caaaa7c10 */ /* 0x000fc4000ff5e0ff */
[----:B------:R-:W-:Y:S02]  /*4470*/  IADD3 R166, P3, R166, UR12, RZ ;  /* 0x0000000ca6a67c10 */ /* 0x000fe4000ff7e0ff */
[----:B------:R-:W-:Y:S02]  /*4480*/  IADD3.X R104, R104, UR5, RZ, P5, !PT ;  /* 0x0000000568687c10 */ /* 0x000fe4000affe4ff */
[----:B------:R-:W-:Y:S02]  /*4490*/  IADD3.X R164, R164, UR5, RZ, P4, !PT ;  /* 0x00000005a4a47c10 */ /* 0x000fe4000a7fe4ff */
[----:B------:R-:W-:Y:S02]  /*44a0*/  ISETP.NE.U32.AND P5, PT, R91, RZ, PT ;  /* 0x000000ff5b00720c */ /* 0x000fe40003fa5070 */
[----:B------:R-:W-:Y:S02]  /*44b0*/  IADD3 R162, P4, R162, UR12, RZ ;  /* 0x0000000ca2a27c10 */ /* 0x000fe4000ff9e0ff */
[----:B------:R-:W-:-:S02]  /*44c0*/  IADD3.X R156, R156, UR5, RZ, P6, !PT ;  /* 0x000000059c9c7c10 */ /* 0x000fc4000b7fe4ff */
[----:B------:R-:W-:Y:S02]  /*44d0*/  IADD3.X R152, R152, UR5, RZ, P0, !PT ;  /* 0x0000000598987c10 */ /* 0x000fe400087fe4ff */
[----:B------:R-:W-:Y:S02]  /*44e0*/  IADD3.X R148, R148, UR5, RZ, P1, !PT ;  /* 0x0000000594947c10 */ /* 0x000fe40008ffe4ff */
[----:B------:R-:W-:Y:S02]  /*44f0*/  IADD3.X R144, R144, UR5, RZ, P2, !PT ;  /* 0x0000000590907c10 */ /* 0x000fe400097fe4ff */
[----:B------:R-:W-:Y:S02]  /*4500*/  IADD3.X R140, R140, UR5, RZ, P3, !PT ;  /* 0x000000058c8c7c10 */ /* 0x000fe40009ffe4ff */
[----:B------:R-:W-:Y:S02]  /*4510*/  IADD3 R154, P6, R154, UR12, RZ ;  /* 0x0000000c9a9a7c10 */ /* 0x000fe4000ffde0ff */
[----:B------:R-:W-:-:S02]  /*4520*/  IADD3 R150, P0, R150, UR12, RZ ;  /* 0x0000000c96967c10 */ /* 0x000fc4000ff1e0ff */
[----:B------:R-:W-:Y:S02]  /*4530*/  IADD3 R146, P1, R146, UR12, RZ ;  /* 0x0000000c92927c10 */ /* 0x000fe4000ff3e0ff */
[----:B------:R-:W-:Y:S02]  /*4540*/  IADD3 R142, P2, R142, UR12, RZ ;  /* 0x0000000c8e8e7c10 */ /* 0x000fe4000ff5e0ff */
[----:B------:R-:W-:Y:S02]  /*4550*/  IADD3 R138, P3, R138, UR12, RZ ;  /* 0x0000000c8a8a7c10 */ /* 0x000fe4000ff7e0ff */
[----:B------:R-:W-:Y:S02]  /*4560*/  IADD3.X R136, R136, UR5, RZ, P4, !PT ;  /* 0x0000000588887c10 */ /* 0x000fe4000a7fe4ff */
        /* <DEDUP_REMOVED lines=11> */
[----:B------:R-:W-:Y:S01]  /*4620*/  IADD3.X R108, R108, UR5, RZ, P4, !PT ;  /* 0x000000056c6c7c10 */ /* 0x000fe2000a7fe4ff */
[----:B------:R-:W-:Y:S01]  /*4630*/  UIADD3 UR9, UR9, -0x20, URZ ;  /* 0xffffffe009097890 */ /* 0x000fe2000fffe03f */
[----:B------:R-:W-:Y:S02]  /*4640*/  IADD3 R106, P4, R11, R106, RZ ;  /* 0x0000006a0b6a7210 */ /* 0x000fe40007f9e0ff */
[----:B------:R-:W-:-:S02]  /*4650*/  IADD3.X R102, R102, UR5, RZ, P6, !PT ;  /* 0x0000000566667c10 */ /* 0x000fc4000b7fe4ff */
[----:B------:R-:W-:Y:S02]  /*4660*/  IADD3.X R100, R100, UR5, RZ, P0, !PT ;  /* 0x0000000564647c10 */ /* 0x000fe400087fe4ff */
[----:B------:R-:W-:Y:S02]  /*4670*/  IADD3.X R98, R98, UR5, RZ, P1, !PT ;  /* 0x0000000562627c10 */ /* 0x000fe40008ffe4ff */
[----:B------:R-:W-:Y:S01]  /*4680*/  IADD3.X R96, R96, UR5, RZ, P2, !PT ;  /* 0x0000000560607c10 */ /* 0x000fe200097fe4ff */
[----:B------:R-:W-:Y:S02]  /*4690*/  WARPGROUP.DEPBAR.LE gsb0, 0x0 ;  /* 0x00008000000079c5 */ /* 0x000fe40000010000 */
[----:B------:R-:W-:Y:S02]  /*46a0*/  IADD3.X R94, R94, UR5, RZ, P3, !PT ;  /* 0x000000055e5e7c10 */ /* 0x000fe40009ffe4ff */
[----:B------:R-:W-:Y:S01]  /*46b0*/  LEA.HI.X.SX32 R92, R11, R92, 0x1, P4 ;  /* 0x0000005c0b5c7211 */ /* 0x000fe200020f0eff */
[----:B0-----:R-:W-:Y:S06]  /*46c0*/  @P5 BRA `(.L_x_1) ;  /* 0xffffffe800645947 */ /* 0x001fec000383ffff */
.L_x_0:
[----:B------:R-:W-:Y:S01]  /*46d0*/  F2FP.SATFINITE.E4M3.F32.PACK_AB_MERGE_C R42, R43, R42, RZ ;  /* 0x0000002a2b2a723e */ /* 0x000fe200048070ff */
[----:B-1----:R-:W-:Y:S01]  /*46e0*/  IMAD.SHL.U32 R4, R3, 0x10, RZ ;  /* 0x0000001003047824 */ /* 0x002fe200078e00ff */
[----:B------:R-:W-:Y:S01]  /*46f0*/  F2FP.SATFINITE.E4M3.F32.PACK_AB_MERGE_C R46, R47, R46, RZ ;  /* 0x0000002e2f2e723e */ /* 0x000fe200048070ff */
[----:B------:R-:W-:Y:S01]  /*4700*/  IMAD.SHL.U32 R5, R3, 0x80, RZ ;  /* 0x0000008003057824 */ /* 0x000fe200078e00ff */
[----:B------:R-:W-:Y:S01]  /*4710*/  F2FP.SATFINITE.E4M3.F32.PACK_AB_MERGE_C R50, R51, R50, RZ ;  /* 0x000000323332723e */ /* 0x000fe200048070ff */
[----:B------:R-:W-:Y:S01]  /*4720*/  ULDC.64 UR6, c[0x0][0x228] ;  /* 0x00008a0000067ab9 */ /* 0x000fe20000000a00 */
[--C-:B------:R-:W-:Y:S01]  /*4730*/  LOP3.LUT R7, R93, 0x7c, R176.reuse, 0xfe, !PT ;  /* 0x0000007c5d077812 */ /* 0x100fe200078efeb0 */
[----:B------:R-:W-:Y:S01]  /*4740*/  IMAD.SHL.U32 R3, R3, 0x8, RZ ;  /* 0x0000000803037824 */ /* 0x000fe200078e00ff */
[----:B------:R-:W-:Y:S01]  /*4750*/  LOP3.LUT R8, R93, 0x6c, R176, 0xfe, !PT ;  /* 0x0000006c5d087812 */ /* 0x000fe200078efeb0 */
[----:B------:R-:W-:Y:S01]  /*4760*/  ULDC UR4, c[0x0][0x244] ;  /* 0x0000910000047ab9 */ /* 0x000fe20000000800 */
[----:B------:R-:W-:Y:S01]  /*4770*/  F2FP.SATFINITE.E4M3.F32.PACK_AB_MERGE_C R24, R25, R24, RZ ;  /* 0x000000181918723e */ /* 0x000fe200048070ff */
[C---:B------:R-:W-:Y:S01]  /*4780*/  IMAD.IADD R172, R93.reuse, 0x1, R172 ;  /* 0x000000015dac7824 */ /* 0x040fe200078e02ac */
[----:B------:R-:W-:Y:S01]  /*4790*/  ISETP.GE.AND P0, PT, R2, UR6, PT ;  /* 0x0000000602007c0c */ /* 0x000fe2000bf06270 */
[----:B------:R-:W-:Y:S01]  /*47a0*/  IMAD.IADD R174, R93, 0x1, R174 ;  /* 0x000000015dae7824 */ /* 0x000fe200078e02ae */
[----:B------:R-:W-:-:S02]  /*47b0*/  LOP3.LUT R42, R42, 0xffff, RZ, 0xc0, !PT ;  /* 0x0000ffff2a2a7812 */ /* 0x000fc400078ec0ff */
[----:B------:R-:W-:Y:S02]  /*47c0*/  LOP3.LUT R25, R46, 0xffff, RZ, 0xc0, !PT ;  /* 0x0000ffff2e197812 */ /* 0x000fe400078ec0ff */
[----:B------:R-:W-:Y:S02]  /*47d0*/  LOP3.LUT R50, R50, 0xffff, RZ, 0xc0, !PT ;  /* 0x0000ffff32327812 */ /* 0x000fe400078ec0ff */
[----:B------:R-:W-:Y:S02]  /*47e0*/  F2FP.SATFINITE.E4M3.F32.PACK_AB_MERGE_C R72, R73, R72, RZ ;  /* 0x000000484948723e */ /* 0x000fe400048070ff */
[----:B------:R-:W-:Y:S02]  /*47f0*/  F2FP.SATFINITE.E4M3.F32.PACK_AB_MERGE_C R76, R77, R76, RZ ;  /* 0x0000004c4d4c723e */ /* 0x000fe400048070ff */
[----:B------:R-:W-:Y:S02]  /*4800*/  F2FP.SATFINITE.E4M3.F32.PACK_AB_MERGE_C R80, R81, R80, RZ ;  /* 0x000000505150723e */ /* 0x000fe400048070ff */
[----:B------:R-:W-:-:S02]  /*4810*/  LOP3.LUT R4, R4, 0x70, RZ, 0xc0, !PT ;  /* 0x0000007004047812 */ /* 0x000fc400078ec0ff */
[----:B------:R-:W-:Y:S02]  /*4820*/  LOP3.LUT R5, R5, 0x400, RZ, 0xc0, !PT ;  /* 0x0000040005057812 */ /* 0x000fe400078ec0ff */
[----:B------:R-:W-:Y:S02]  /*4830*/  F2FP.SATFINITE.E4M3.F32.PACK_AB_MERGE_C R28, R29, R28, RZ ;  /* 0x0000001c1d1c723e */ /* 0x000fe400048070ff */
[----:B------:R-:W-:Y:S02]  /*4840*/  F2FP.SATFINITE.E4M3.F32.PACK_AB_MERGE_C R32, R33, R32, RZ ;  /* 0x000000202120723e */ /* 0x000fe400048070ff */
[----:B------:R-:W-:Y:S02]  /*4850*/  ISETP.LT.AND P1, PT, R7, UR7, !P0 ;  /* 0x0000000707007c0c */ /* 0x000fe4000c721270 */
[----:B------:R-:W-:Y:S02]  /*4860*/  ISETP.LT.AND P5, PT, R8, UR7, !P0 ;  /* 0x0000000708007c0c */ /* 0x000fe4000c7a1270 */
[----:B------:R-:W-:-:S02]  /*4870*/  F2FP.SATFINITE.E4M3.F32.PACK_AB_MERGE_C R27, R27, R26, RZ ;  /* 0x0000001a1b1b723e */ /* 0x000fc400048070ff */
[----:B------:R-:W-:Y:S02]  /*4880*/  F2FP.SATFINITE.E4M3.F32.PACK_AB_MERGE_C R30, R31, R30, RZ ;  /* 0x0000001e1f1e723e */ /* 0x000fe400048070ff */
[----:B------:R-:W-:Y:S02]  /*4890*/  F2FP.SATFINITE.E4M3.F32.PACK_AB_MERGE_C R34, R35, R34, RZ ;  /* 0x000000222322723e */ /* 0x000fe400048070ff */
[----:B------:R-:W-:Y:S02]  /*48a0*/  F2FP.SATFINITE.E4M3.F32.PACK_AB_MERGE_C R38, R39, R38, RZ ;  /* 0x000000262726723e */ /* 0x000fe400048070ff */
[----:B------:R-:W-:Y:S02]  /*48b0*/  PRMT R8, R50, 0x3340, R1 ;  /* 0x0000334032087816 */ /* 0x000fe40000000001 */
[----:B------:R-:W-:Y:S02]  /*48c0*/  PRMT R7, R42, 0x3340, R25 ;  /* 0x000033402a077816 */ /* 0x000fe40000000019 */
[----:B------:R-:W-:-:S02]  /*48d0*/  LOP3.LUT R72, R72, 0xffff, RZ, 0xc0, !PT ;  /* 0x0000ffff48487812 */ /* 0x000fc400078ec0ff */
[----:B------:R-:W-:Y:S02]  /*48e0*/  LOP3.LUT R39, R76, 0xffff, RZ, 0xc0, !PT ;  /* 0x0000ffff4c277812 */ /* 0x000fe400078ec0ff */
[----:B------:R-:W-:Y:S02]  /*48f0*/  LOP3.LUT R80, R80, 0xffff, RZ, 0xc0, !PT ;  /* 0x0000ffff50507812 */ /* 0x000fe400078ec0ff */
[----:B------:R-:W-:Y:S02]  /*4900*/  F2FP.SATFINITE.E4M3.F32.PACK_AB_MERGE_C R40, R41, R40, RZ ;  /* 0x000000282928723e */ /* 0x000fe400048070ff */
[----:B------:R-:W-:Y:S02]  /*4910*/  F2FP.SATFINITE.E4M3.F32.PACK_AB_MERGE_C R44, R45, R44, RZ ;  /* 0x0000002c2d2c723e */ /* 0x000fe400048070ff */
[----:B------:R-:W-:Y:S02]  /*4920*/  IADD3 R4, R5, UR8, R4 ;  /* 0x0000000805047c10 */ /* 0x000fe4000fffe004 */
[----:B------:R-:W-:-:S02]  /*4930*/  LOP3.LUT R3, R3, 0x380, RZ, 0xc0, !PT ;  /* 0x0000038003037812 */ /* 0x000fc400078ec0ff */
[----:B------:R-:W-:Y:S02]  /*4940*/  F2FP.SATFINITE.E4M3.F32.PACK_AB_MERGE_C R56, R57, R56, RZ ;  /* 0x000000383938723e */ /* 0x000fe400048070ff */
[----:B------:R-:W-:Y:S01]  /*4950*/  F2FP.SATFINITE.E4M3.F32.PACK_AB_MERGE_C R60, R61, R60, RZ ;  /* 0x0000003c3d3c723e */ /* 0x000fe200048070ff */
[----:B------:R-:W-:Y:S01]  /*4960*/  IMAD.IADD R26, R3, 0x1, R4 ;  /* 0x00000001031a7824 */ /* 0x000fe200078e0204 */
[----:B------:R-:W-:Y:S02]  /*4970*/  F2FP.SATFINITE.E4M3.F32.PACK_AB_MERGE_C R64, R65, R64, RZ ;  /* 0x000000404140723e */ /* 0x000fe400048070ff */
[----:B------:R-:W-:Y:S02]  /*4980*/  LOP3.LUT R24, R24, 0xffff, RZ, 0xc0, !PT ;  /* 0x0000ffff18187812 */ /* 0x000fe400078ec0ff */
[----:B------:R-:W-:Y:S02]  /*4990*/  LOP3.LUT R32, R32, 0xffff, RZ, 0xc0, !PT ;  /* 0x0000ffff20207812 */ /* 0x000fe400078ec0ff */
[----:B------:R-:W-:-:S02]  /*49a0*/  LOP3.LUT R15, R28, 0xffff, RZ, 0xc0, !PT ;  /* 0x0000ffff1c0f7812 */ /* 0x000fc400078ec0ff */
[----:B------:R-:W-:Y:S02]  /*49b0*/  F2FP.SATFINITE.E4M3.F32.PACK_AB_MERGE_C R48, R49, R48, RZ ;  /* 0x000000303130723e */ /* 0x000fe400048070ff */
[----:B------:R-:W-:Y:S02]  /*49c0*/  LOP3.LUT R12, R27, 0xffff, RZ, 0xc0, !PT ;  /* 0x0000ffff1b0c7812 */ /* 0x000fe400078ec0ff */
[----:B------:R-:W-:Y:S02]  /*49d0*/  LOP3.LUT R19, R30, 0xffff, RZ, 0xc0, !PT ;  /* 0x0000ffff1e137812 */ /* 0x000fe400078ec0ff */
[----:B------:R-:W-:Y:S01]  /*49e0*/  LOP3.LUT R34, R34, 0xffff, RZ, 0xc0, !PT ;  /* 0x0000ffff22227812 */ /* 0x000fe200078ec0ff */
[----:B------:R-:W0:Y:S01]  /*49f0*/  S2R R30, SR_TID.X ;  /* 0x00000000001e7919 */ /* 0x000e220000002100 */
[----:B------:R-:W-:Y:S02]  /*4a00*/  PRMT R21, R7, 0x5410, R8 ;  /* 0x0000541007157816 */ /* 0x000fe40000000008 */
[----:B------:R-:W-:-:S02]  /*4a10*/  PRMT R8, R80, 0x3340, R1 ;  /* 0x0000334050087816 */ /* 0x000fc40000000001 */
[----:B------:R-:W-:Y:S02]  /*4a20*/  PRMT R7, R72, 0x3340, R39 ;  /* 0x0000334048077816 */ /* 0x000fe40000000027 */
[----:B------:R-:W-:Y:S02]  /*4a30*/  LOP3.LUT R40, R40, 0xffff, RZ, 0xc0, !PT ;  /* 0x0000ffff28287812 */ /* 0x000fe400078ec0ff */
[----:B------:R-:W-:Y:S02]  /*4a40*/  LOP3.LUT R23, R44, 0xffff, RZ, 0xc0, !PT ;  /* 0x0000ffff2c177812 */ /* 0x000fe400078ec0ff */
[----:B------:R-:W-:Y:S02]  /*4a50*/  PRMT R6, R32, 0x3340, R1 ;  /* 0x0000334020067816 */ /* 0x000fe40000000001 */
[----:B------:R-:W-:Y:S02]  /*4a60*/  PRMT R5, R24, 0x3340, R15 ;  /* 0x0000334018057816 */ /* 0x000fe4000000000f */
[----:B------:R-:W-:-:S02]  /*4a70*/  LOP3.LUT R56, R56, 0xffff, RZ, 0xc0, !PT ;  /* 0x0000ffff38387812 */ /* 0x000fc400078ec0ff */
[----:B------:R-:W-:Y:S02]  /*4a80*/  LOP3.LUT R31, R60, 0xffff, RZ, 0xc0, !PT ;  /* 0x0000ffff3c1f7812 */ /* 0x000fe400078ec0ff */
[----:B------:R-:W-:Y:S02]  /*4a90*/  LOP3.LUT R64, R64, 0xffff, RZ, 0xc0, !PT ;  /* 0x0000ffff40407812 */ /* 0x000fe400078ec0ff */
[----:B------:R-:W-:Y:S02]  /*4aa0*/  F2FP.SATFINITE.E4M3.F32.PACK_AB_MERGE_C R74, R75, R74, RZ ;  /* 0x0000004a4b4a723e */ /* 0x000fe400048070ff */
[----:B------:R-:W-:Y:S02]  /*4ab0*/  F2FP.SATFINITE.E4M3.F32.PACK_AB_MERGE_C R78, R79, R78, RZ ;  /* 0x0000004e4f4e723e */ /* 0x000fe400048070ff */
[----:B------:R-:W-:Y:S02]  /*4ac0*/  F2FP.SATFINITE.E4M3.F32.PACK_AB_MERGE_C R82, R83, R82, RZ ;  /* 0x000000525352723e */ /* 0x000fe400048070ff */
[----:B------:R-:W-:-:S02]  /*4ad0*/  LOP3.LUT R48, R48, 0xffff, RZ, 0xc0, !PT ;  /* 0x0000ffff30307812 */ /* 0x000fc400078ec0ff */
[----:B------:R-:W-:Y:S02]  /*4ae0*/  PRMT R4, R34, 0x3340, R1 ;  /* 0x0000334022047816 */ /* 0x000fe40000000001 */
[----:B------:R-:W-:Y:S02]  /*4af0*/  PRMT R3, R12, 0x3340, R19 ;  /* 0x000033400c037816 */ /* 0x000fe40000000013 */
[----:B------:R-:W-:Y:S02]  /*4b00*/  F2FP.SATFINITE.E4M3.F32.PACK_AB_MERGE_C R58, R59, R58, RZ ;  /* 0x0000003a3b3a723e */ /* 0x000fe400048070ff */
[----:B------:R-:W-:Y:S02]  /*4b10*/  F2FP.SATFINITE.E4M3.F32.PACK_AB_MERGE_C R62, R63, R62, RZ ;  /* 0x0000003e3f3e723e */ /* 0x000fe400048070ff */
[----:B------:R-:W-:Y:S02]  /*4b20*/  F2FP.SATFINITE.E4M3.F32.PACK_AB_MERGE_C R66, R67, R66, RZ ;  /* 0x000000424342723e */ /* 0x000fe400048070ff */
[----:B------:R-:W-:-:S02]  /*4b30*/  PRMT R33, R7, 0x5410, R8 ;  /* 0x0000541007217816 */ /* 0x000fc40000000008 */
[----:B------:R-:W-:Y:S02]  /*4b40*/  SHF.R.U32.HI R7, RZ, 0x8, R40 ;  /* 0x00000008ff077819 */ /* 0x000fe40000011628 */
[----:B------:R-:W-:Y:S02]  /*4b50*/  SHF.R.U32.HI R8, RZ, 0x8, R23 ;  /* 0x00000008ff087819 */ /* 0x000fe40000011617 */
[----:B------:R-:W-:Y:S02]  /*4b60*/  PRMT R9, R5, 0x5410, R6 ;  /* 0x0000541005097816 */ /* 0x000fe40000000006 */
[----:B------:R-:W-:Y:S02]  /*4b70*/  PRMT R11, R64, 0x3340, R1 ;  /* 0x00003340400b7816 */ /* 0x000fe40000000001 */
[----:B------:R-:W-:Y:S02]  /*4b80*/  PRMT R10, R56, 0x3340, R31 ;  /* 0x00003340380a7816 */ /* 0x000fe4000000001f */
[----:B------:R-:W-:-:S02]  /*4b90*/  F2FP.SATFINITE.E4M3.F32.PACK_AB_MERGE_C R36, R37, R36, RZ ;  /* 0x000000242524723e */ /* 0x000fc400048070ff */
[----:B------:R-:W-:Y:S02]  /*4ba0*/  PRMT R6, R48, 0x3340, R1 ;  /* 0x0000334030067816 */ /* 0x000fe40000000001 */
[----:B------:R-:W-:Y:S02]  /*4bb0*/  PRMT R5, R40, 0x3340, R23 ;  /* 0x0000334028057816 */ /* 0x000fe40000000017 */
[----:B------:R-:W-:Y:S02]  /*4bc0*/  PRMT R13, R3, 0x5410, R4 ;  /* 0x00005410030d7816 */ /* 0x000fe40000000004 */
[----:B------:R-:W-:Y:S02]  /*4bd0*/  LOP3.LUT R74, R74, 0xffff, RZ, 0xc0, !PT ;  /* 0x0000ffff4a4a7812 */ /* 0x000fe400078ec0ff */
[----:B------:R-:W-:Y:S02]  /*4be0*/  LOP3.LUT R41, R78, 0xffff, RZ, 0xc0, !PT ;  /* 0x0000ffff4e297812 */ /* 0x000fe400078ec0ff */
[----:B------:R-:W-:-:S02]  /*4bf0*/  LOP3.LUT R82, R82, 0xffff, RZ, 0xc0, !PT ;  /* 0x0000ffff52527812 */ /* 0x000fc400078ec0ff */
[----:B------:R-:W-:Y:S02]  /*4c00*/  LOP3.LUT R58, R58, 0xffff, RZ, 0xc0, !PT ;  /* 0x0000ffff3a3a7812 */ /* 0x000fe400078ec0ff */
[----:B------:R-:W-:Y:S02]  /*4c10*/  LOP3.LUT R37, R62, 0xffff, RZ, 0xc0, !PT ;  /* 0x0000ffff3e257812 */ /* 0x000fe400078ec0ff */
[----:B------:R-:W-:Y:S02]  /*4c20*/  LOP3.LUT R66, R66, 0xffff, RZ, 0xc0, !PT ;  /* 0x0000ffff42427812 */ /* 0x000fe400078ec0ff */
[----:B------:R-:W-:Y:S02]  /*4c30*/  SHF.R.U32.HI R3, RZ, 0x8, R24 ;  /* 0x00000008ff037819 */ /* 0x000fe40000011618 */
[----:B------:R-:W-:Y:S02]  /*4c40*/  SHF.R.U32.HI R4, RZ, 0x8, R15 ;  /* 0x00000008ff047819 */ /* 0x000fe4000001160f */
[----:B------:R-:W-:-:S02]  /*4c50*/  LOP3.LUT R8, R8, 0xffff, RZ, 0xc0, !PT ;  /* 0x0000ffff08087812 */ /* 0x000fc400078ec0ff */
[----:B------:R-:W-:Y:S02]  /*4c60*/  LOP3.LUT R7, R7, 0xffff, RZ, 0xc0, !PT ;  /* 0x0000ffff07077812 */ /* 0x000fe400078ec0ff */
[----:B------:R-:W-:Y:S02]  /*4c70*/  PRMT R27, R10, 0x5410, R11 ;  /* 0x000054100a1b7816 */ /* 0x000fe4000000000b */
[----:B------:R-:W-:Y:S02]  /*4c80*/  PRMT R17, R5, 0x5410, R6 ;  /* 0x0000541005117816 */ /* 0x000fe40000000006 */
[----:B------:R-:W-:Y:S02]  /*4c90*/  PRMT R11, R82, 0x3340, R1 ;  /* 0x00003340520b7816 */ /* 0x000fe40000000001 */
[----:B------:R-:W-:Y:S02]  /*4ca0*/  PRMT R10, R74, 0x3340, R41 ;  /* 0x000033404a0a7816 */ /* 0x000fe40000000029 */
[----:B------:R-:W-:-:S02]  /*4cb0*/  PRMT R6, R66, 0x3340, R1 ;  /* 0x0000334042067816 */ /* 0x000fc40000000001 */
[----:B------:R-:W-:Y:S02]  /*4cc0*/  PRMT R5, R58, 0x3340, R37 ;  /* 0x000033403a057816 */ /* 0x000fe40000000025 */
[----:B------:R-:W-:Y:S02]  /*4cd0*/  LOP3.LUT R4, R4, 0xffff, RZ, 0xc0, !PT ;  /* 0x0000ffff04047812 */ /* 0x000fe400078ec0ff */
[----:B------:R-:W-:Y:S02]  /*4ce0*/  LOP3.LUT R3, R3, 0xffff, RZ, 0xc0, !PT ;  /* 0x0000ffff03037812 */ /* 0x000fe400078ec0ff */
[----:B------:R-:W-:Y:S02]  /*4cf0*/  PRMT R14, R7, 0x3340, R8 ;  /* 0x00003340070e7816 */ /* 0x000fe40000000008 */
[----:B------:R-:W-:Y:S02]  /*4d00*/  SHF.R.U32.HI R7, RZ, 0x8, R56 ;  /* 0x00000008ff077819 */ /* 0x000fe40000011638 */
[----:B------:R-:W-:-:S02]  /*4d10*/  SHF.R.U32.HI R8, RZ, 0x8, R31 ;  /* 0x00000008ff087819 */ /* 0x000fc4000001161f */
[----:B------:R-:W-:Y:S02]  /*4d20*/  PRMT R35, R10, 0x5410, R11 ;  /* 0x000054100a237816 */ /* 0x000fe4000000000b */
[----:B------:R-:W-:Y:S02]  /*4d30*/  PRMT R29, R5, 0x5410, R6 ;  /* 0x00005410051d7816 */ /* 0x000fe40000000006 */
[----:B------:R-:W-:Y:S02]  /*4d40*/  PRMT R10, R3, 0x3340, R4 ;  /* 0x00003340030a7816 */ /* 0x000fe40000000004 */
[----:B------:R-:W-:Y:S02]  /*4d50*/  SHF.R.U32.HI R5, RZ, 0x8, R32 ;  /* 0x00000008ff057819 */ /* 0x000fe40000011620 */
[----:B------:R-:W-:Y:S02]  /*4d60*/  SHF.R.U32.HI R3, RZ, 0x8, R12 ;  /* 0x00000008ff037819 */ /* 0x000fe4000001160c */
[----:B------:R-:W-:-:S02]  /*4d70*/  SHF.R.U32.HI R4, RZ, 0x8, R19 ;  /* 0x00000008ff047819 */ /* 0x000fc40000011613 */
[----:B------:R-:W-:Y:S02]  /*4d80*/  SHF.R.U32.HI R6, RZ, 0x8, R34 ;  /* 0x00000008ff067819 */ /* 0x000fe40000011622 */
[----:B------:R-:W-:Y:S02]  /*4d90*/  LOP3.LUT R8, R8, 0xffff, RZ, 0xc0, !PT ;  /* 0x0000ffff08087812 */ /* 0x000fe400078ec0ff */
[----:B------:R-:W-:Y:S02]  /*4da0*/  LOP3.LUT R7, R7, 0xffff, RZ, 0xc0, !PT ;  /* 0x0000ffff07077812 */ /* 0x000fe400078ec0ff */
[----:B------:R-:W-:Y:S02]  /*4db0*/  LOP3.LUT R5, R5, 0xffff, RZ, 0xc0, !PT ;  /* 0x0000ffff05057812 */ /* 0x000fe400078ec0ff */
[----:B------:R-:W-:Y:S02]  /*4dc0*/  LOP3.LUT R4, R4, 0xffff, RZ, 0xc0, !PT ;  /* 0x0000ffff04047812 */ /* 0x000fe400078ec0ff */
[----:B------:R-:W-:-:S02]  /*4dd0*/  LOP3.LUT R3, R3, 0xffff, RZ, 0xc0, !PT ;  /* 0x0000ffff03037812 */ /* 0x000fc400078ec0ff */
[----:B------:R-:W-:Y:S02]  /*4de0*/  LOP3.LUT R6, R6, 0xffff, RZ, 0xc0, !PT ;  /* 0x0000ffff06067812 */ /* 0x000fe400078ec0ff */
[----:B------:R-:W-:Y:S02]  /*4df0*/  PRMT R18, R7, 0x3340, R8 ;  /* 0x0000334007127816 */ /* 0x000fe40000000008 */
[----:B------:R-:W-:Y:S02]  /*4e00*/  SHF.R.U32.HI R8, RZ, 0x8, R82 ;  /* 0x00000008ff087819 */ /* 0x000fe40000011652 */
[----:B------:R-:W-:Y:S02]  /*4e10*/  PRMT R11, R5, 0x3340, R2 ;  /* 0x00003340050b7816 */ /* 0x000fe40000000002 */
[----:B------:R-:W-:Y:S02]  /*4e20*/  PRMT R12, R3, 0x3340, R4 ;  /* 0x00003340030c7816 */ /* 0x000fe40000000004 */
[----:B------:R-:W-:-:S02]  /*4e30*/  PRMT R15, R6, 0x3340, R1 ;  /* 0x00003340060f7816 */ /* 0x000fc40000000001 */
[----:B------:R-:W-:Y:S02]  /*4e40*/  SHF.R.U32.HI R5, RZ, 0x8, R48 ;  /* 0x00000008ff057819 */ /* 0x000fe40000011630 */
[----:B------:R-:W-:Y:S02]  /*4e50*/  SHF.R.U32.HI R3, RZ, 0x8, R42 ;  /* 0x00000008ff037819 */ /* 0x000fe4000001162a */
[----:B------:R-:W-:Y:S02]  /*4e60*/  SHF.R.U32.HI R4, RZ, 0x8, R25 ;  /* 0x00000008ff047819 */ /* 0x000fe40000011619 */
[----:B------:R-:W-:Y:S02]  /*4e70*/  LOP3.LUT R8, R8, 0xffff, RZ, 0xc0, !PT ;  /* 0x0000ffff08087812 */ /* 0x000fe400078ec0ff */
[----:B------:R-:W-:Y:S02]  /*4e80*/  LOP3.LUT R36, R36, 0xffff, RZ, 0xc0, !PT ;  /* 0x0000ffff24247812 */ /* 0x000fe400078ec0ff */
[----:B------:R-:W-:-:S02]  /*4e90*/  PRMT R11, R10, 0x5410, R11 ;  /* 0x000054100a0b7816 */ /* 0x000fc4000000000b */
[----:B------:R-:W-:Y:S02]  /*4ea0*/  LOP3.LUT R5, R5, 0xffff, RZ, 0xc0, !PT ;  /* 0x0000ffff05057812 */ /* 0x000fe400078ec0ff */
[----:B------:R-:W-:Y:S02]  /*4eb0*/  LOP3.LUT R4, R4, 0xffff, RZ, 0xc0, !PT ;  /* 0x0000ffff04047812 */ /* 0x000fe400078ec0ff */
[----:B------:R-:W-:Y:S02]  /*4ec0*/  LOP3.LUT R3, R3, 0xffff, RZ, 0xc0, !PT ;  /* 0x0000ffff03037812 */ /* 0x000fe400078ec0ff */
[----:B------:R-:W-:Y:S02]  /*4ed0*/  PRMT R15, R12, 0x5410, R15 ;  /* 0x000054100c0f7816 */ /* 0x000fe4000000000f */
[----:B------:R-:W-:Y:S02]  /*4ee0*/  LOP3.LUT R38, R38, 0xffff, RZ, 0xc0, !PT ;  /* 0x0000ffff26267812 */ /* 0x000fe400078ec0ff */
[----:B------:R-:W-:-:S02]  /*4ef0*/  PRMT R28, R8, 0x3340, R1 ;  /* 0x00003340081c7816 */ /* 0x000fc40000000001 */
[--C-:B------:R-:W-:Y:S02]  /*4f00*/  PRMT R8, R9, 0x4210, R36.reuse ;  /* 0x0000421009087816 */ /* 0x100fe40000000024 */
[----:B------:R-:W-:Y:S02]  /*4f10*/  PRMT R9, R11, 0x5210, R36 ;  /* 0x000052100b097816 */ /* 0x000fe40000000024 */
[----:B------:R-:W-:Y:S02]  /*4f20*/  PRMT R19, R5, 0x3340, R2 ;  /* 0x0000334005137816 */ /* 0x000fe40000000002 */
[----:B------:R-:W-:Y:S02]  /*4f30*/  PRMT R16, R3, 0x3340, R4 ;  /* 0x0000334003107816 */ /* 0x000fe40000000004 */
[--C-:B------:R-:W-:Y:S02]  /*4f40*/  PRMT R10, R13, 0x4210, R38.reuse ;  /* 0x000042100d0a7816 */ /* 0x100fe40000000026 */
[----:B------:R-:W-:Y:S01]  /*4f50*/  PRMT R11, R15, 0x5210, R38 ;  /* 0x000052100f0b7816 */ /* 0x000fe20000000026 */
[----:B------:R-:W-:Y:S01]  /*4f60*/  BAR.SYNC.DEFER_BLOCKING 0x0 ;  /* 0x0000000000007b1d */ /* 0x000fe20000010000 */
[----:B------:R-:W-:-:S02]  /*4f70*/  SHF.R.U32.HI R5, RZ, 0x8, R64 ;  /* 0x00000008ff057819 */ /* 0x000fc40000011640 */
[----:B------:R-:W-:Y:S02]  /*4f80*/  SHF.R.U32.HI R4, RZ, 0x8, R37 ;  /* 0x00000008ff047819 */ /* 0x000fe40000011625 */
[----:B------:R-:W-:Y:S02]  /*4f90*/  SHF.R.U32.HI R3, RZ, 0x8, R58 ;  /* 0x00000008ff037819 */ /* 0x000fe4000001163a */
[----:B------:R-:W-:Y:S02]  /*4fa0*/  LOP3.LUT R5, R5, 0xffff, RZ, 0xc0, !PT ;  /* 0x0000ffff05057812 */ /* 0x000fe400078ec0ff */
[----:B------:R-:W-:Y:S02]  /*4fb0*/  LOP3.LUT R4, R4, 0xffff, RZ, 0xc0, !PT ;  /* 0x0000ffff04047812 */ /* 0x000fe400078ec0ff */
[----:B------:R-:W-:Y:S02]  /*4fc0*/  LOP3.LUT R3, R3, 0xffff, RZ, 0xc0, !PT ;  /* 0x0000ffff03037812 */ /* 0x000fe400078ec0ff */
[----:B------:R-:W-:-:S02]  /*4fd0*/  PRMT R25, R5, 0x3340, R2 ;  /* 0x0000334005197816 */ /* 0x000fc40000000002 */
[----:B------:R-:W-:Y:S02]  /*4fe0*/  PRMT R20, R3, 0x3340, R4 ;  /* 0x0000334003147816 */ /* 0x000fe40000000004 */
[----:B------:R-:W-:Y:S02]  /*4ff0*/  SHF.R.U32.HI R3, RZ, 0x8, R72 ;  /* 0x00000008ff037819 */ /* 0x000fe40000011648 */
[----:B------:R-:W-:Y:S02]  /*5000*/  SHF.R.U32.HI R5, RZ, 0x8, R39 ;  /* 0x00000008ff057819 */ /* 0x000fe40000011627 */
[----:B------:R-:W-:Y:S02]  /*5010*/  LOP3.LUT R24, R3, 0xffff, RZ, 0xc0, !PT ;  /* 0x0000ffff03187812 */ /* 0x000fe400078ec0ff */
[----:B------:R-:W-:Y:S01]  /*5020*/  LOP3.LUT R5, R5, 0xffff, RZ, 0xc0, !PT ;  /* 0x0000ffff05057812 */ /* 0x000fe200078ec0ff */
[----:B------:R-:W-:Y:S01]  /*5030*/  STSM.16.M88.4 [R26], R8 ;  /* 0x000000081a007844 */ /* 0x000fe20000000200 */
[----:B------:R-:W-:-:S02]  /*5040*/  SHF.R.U32.HI R6, RZ, 0x8, R50 ;  /* 0x00000008ff067819 */ /* 0x000fc40000011632 */
[----:B------:R-:W-:Y:S02]  /*5050*/  PRMT R24, R24, 0x3340, R5 ;  /* 0x0000334018187816 */ /* 0x000fe40000000005 */
[----:B------:R-:W-:Y:S02]  /*5060*/  PRMT R5, R14, 0x5410, R19 ;  /* 0x000054100e057816 */ /* 0x000fe40000000013 */
[----:B------:R-:W-:Y:S02]  /*5070*/  PRMT R19, R18, 0x5410, R25 ;  /* 0x0000541012137816 */ /* 0x000fe40000000019 */
[----:B0-----:R-:W-:Y:S02]  /*5080*/  LOP3.LUT R25, R30, 0x7f, RZ, 0xc0, !PT ;  /* 0x0000007f1e197812 */ /* 0x001fe400078ec0ff */
[----:B------:R-:W-:Y:S02]  /*5090*/  LOP3.LUT R6, R6, 0xffff, RZ, 0xc0, !PT ;  /* 0x0000ffff06067812 */ /* 0x000fe400078ec0ff */
[----:B------:R-:W-:Y:S01]  /*50a0*/  LEA R25, R25, UR8, 0x4 ;  /* 0x0000000819197c11 */ /* 0x000fe2000f8e20ff */
[----:B------:R-:W-:Y:S01]  /*50b0*/  BAR.SYNC.DEFER_BLOCKING 0x0 ;  /* 0x0000000000007b1d */ /* 0x000fe20000010000 */
[----:B------:R-:W-:-:S02]  /*50c0*/  PRMT R23, R6, 0x3340, R1 ;  /* 0x0000334006177816 */ /* 0x000fc40000000001 */
[----:B------:R-:W-:Y:S02]  /*50d0*/  SHF.R.U32.HI R6, RZ, 0x8, R66 ;  /* 0x00000008ff067819 */ /* 0x000fe40000011642 */
[----:B------:R-:W-:Y:S02]  /*50e0*/  SHF.R.U32.HI R7, RZ, 0x8, R80 ;  /* 0x00000008ff077819 */ /* 0x000fe40000011650 */
[----:B------:R-:W-:Y:S02]  /*50f0*/  LOP3.LUT R6, R6, 0xffff, RZ, 0xc0, !PT ;  /* 0x0000ffff06067812 */ /* 0x000fe400078ec0ff */
[----:B------:R-:W-:Y:S02]  /*5100*/  SHF.R.U32.HI R4, RZ, 0x8, R74 ;  /* 0x00000008ff047819 */ /* 0x000fe4000001164a */
[----:B------:R-:W-:Y:S02]  /*5110*/  PRMT R31, R6, 0x3340, R1 ;  /* 0x00003340061f7816 */ /* 0x000fe40000000001 */
[----:B------:R-:W-:-:S02]  /*5120*/  SHF.R.U32.HI R6, RZ, 0x8, R41 ;  /* 0x00000008ff067819 */ /* 0x000fc40000011629 */
[----:B------:R-:W-:Y:S02]  /*5130*/  LOP3.LUT R7, R7, 0xffff, RZ, 0xc0, !PT ;  /* 0x0000ffff07077812 */ /* 0x000fe400078ec0ff */
[----:B------:R-:W-:Y:S02]  /*5140*/  F2FP.SATFINITE.E4M3.F32.PACK_AB_MERGE_C R52, R53, R52, RZ ;  /* 0x000000343534723e */ /* 0x000fe400048070ff */
[----:B------:R-:W-:Y:S02]  /*5150*/  F2FP.SATFINITE.E4M3.F32.PACK_AB_MERGE_C R54, R55, R54, RZ ;  /* 0x000000363736723e */ /* 0x000fe400048070ff */
[----:B------:R-:W-:Y:S02]  /*5160*/  LOP3.LUT R6, R6, 0xffff, RZ, 0xc0, !PT ;  /* 0x0000ffff06067812 */ /* 0x000fe400078ec0ff */
[----:B------:R-:W-:Y:S01]  /*5170*/  LOP3.LUT R37, R4, 0xffff, RZ, 0xc0, !PT ;  /* 0x0000ffff04257812 */ /* 0x000fe200078ec0ff */
[----:B------:R-:W0:Y:S01]  /*5180*/  LDS.128 R12, [R25] ;  /* 0x00000000190c7984 */ /* 0x000e220000000c00 */
[----:B------:R-:W-:-:S02]  /*5190*/  PRMT R3, R7, 0x3340, R2 ;  /* 0x0000334007037816 */ /* 0x000fc40000000002 */
[----:B------:R-:W-:Y:S02]  /*51a0*/  PRMT R7, R16, 0x5410, R23 ;  /* 0x0000541010077816 */ /* 0x000fe40000000017 */
[----:B------:R-:W-:Y:S02]  /*51b0*/  LOP3.LUT R52, R52, 0xffff, RZ, 0xc0, !PT ;  /* 0x0000ffff34347812 */ /* 0x000fe400078ec0ff */
[----:B------:R-:W-:Y:S02]  /*51c0*/  LOP3.LUT R54, R54, 0xffff, RZ, 0xc0, !PT ;  /* 0x0000ffff36367812 */ /* 0x000fe400078ec0ff */
[----:B------:R-:W-:Y:S02]  /*51d0*/  PRMT R37, R37, 0x3340, R6 ;  /* 0x0000334025257816 */ /* 0x000fe40000000006 */
[--C-:B------:R-:W-:Y:S02]  /*51e0*/  PRMT R4, R17, 0x4210, R52.reuse ;  /* 0x0000421011047816 */ /* 0x100fe40000000034 */
[----:B------:R-:W-:-:S02]  /*51f0*/  PRMT R5, R5, 0x5210, R52 ;  /* 0x0000521005057816 */ /* 0x000fc40000000034 */
[--C-:B------:R-:W-:Y:S02]  /*5200*/  PRMT R6, R21, 0x4210, R54.reuse ;  /* 0x0000421015067816 */ /* 0x100fe40000000036 */
[----:B------:R-:W-:Y:S01]  /*5210*/  PRMT R7, R7, 0x5210, R54 ;  /* 0x0000521007077816 */ /* 0x000fe20000000036 */
[----:B------:R-:W-:Y:S01]  /*5220*/  BAR.SYNC.DEFER_BLOCKING 0x0 ;  /* 0x0000000000007b1d */ /* 0x000fe20000010000 */
[----:B------:R-:W-:Y:S02]  /*5230*/  F2FP.SATFINITE.E4M3.F32.PACK_AB_MERGE_C R68, R69, R68, RZ ;  /* 0x000000444544723e */ /* 0x000fe400048070ff */
[----:B------:R-:W-:Y:S02]  /*5240*/  F2FP.SATFINITE.E4M3.F32.PACK_AB_MERGE_C R70, R71, R70, RZ ;  /* 0x000000464746723e */ /* 0x000fe400048070ff */
[----:B------:R-:W-:Y:S02]  /*5250*/  LOP3.LUT R68, R68, 0xffff, RZ, 0xc0, !PT ;  /* 0x0000ffff44447812 */ /* 0x000fe400078ec0ff */
[----:B------:R-:W-:-:S02]  /*5260*/  PRMT R31, R20, 0x5410, R31 ;  /* 0x00005410141f7816 */ /* 0x000fc4000000001f */
[----:B------:R-:W-:Y:S02]  /*5270*/  LOP3.LUT R70, R70, 0xffff, RZ, 0xc0, !PT ;  /* 0x0000ffff46467812 */ /* 0x000fe400078ec0ff */
[--C-:B------:R-:W-:Y:S02]  /*5280*/  PRMT R17, R19, 0x5210, R68.reuse ;  /* 0x0000521013117816 */ /* 0x100fe40000000044 */
[----:B------:R-:W-:Y:S02]  /*5290*/  PRMT R16, R27, 0x4210, R68 ;  /* 0x000042101b107816 */ /* 0x000fe40000000044 */
[--C-:B------:R-:W-:Y:S02]  /*52a0*/  PRMT R18, R29, 0x4210, R70.reuse ;  /* 0x000042101d127816 */ /* 0x100fe40000000046 */
[----:B------:R-:W-:Y:S02]  /*52b0*/  PRMT R19, R31, 0x5210, R70 ;  /* 0x000052101f137816 */ /* 0x000fe40000000046 */
[----:B------:R-:W-:Y:S01]  /*52c0*/  PRMT R23, R24, 0x5410, R3 ;  /* 0x0000541018177816 */ /* 0x000fe20000000003 */
[----:B------:R-:W-:Y:S01]  /*52d0*/  IMAD R24, R2, UR4, RZ ;  /* 0x0000000402187c24 */ /* 0x000fe2000f8e02ff */
[----:B------:R-:W1:Y:S01]  /*52e0*/  LDC R3, c[0x0][0x248] ;  /* 0x00009200ff037b82 */ /* 0x000e620000000800 */
[----:B------:R-:W-:Y:S01]  /*52f0*/  F2FP.SATFINITE.E4M3.F32.PACK_AB_MERGE_C R84, R85, R84, RZ ;  /* 0x000000545554723e */ /* 0x000fe200048070ff */
[----:B------:R-:W-:Y:S01]  /*5300*/  ULDC.64 UR4, c[0x0][0x220] ;  /* 0x0000880000047ab9 */ /* 0x000fe20000000a00 */
[----:B------:R-:W-:Y:S01]  /*5310*/  STSM.16.M88.4 [R26], R4 ;  /* 0x000000041a007844 */ /* 0x000fe20000000200 */
[----:B------:R-:W-:-:S02]  /*5320*/  F2FP.SATFINITE.E4M3.F32.PACK_AB_MERGE_C R86, R87, R86, RZ ;  /* 0x000000565756723e */ /* 0x000fc400048070ff */
[----:B------:R-:W-:Y:S02]  /*5330*/  LOP3.LUT R22, R93, R176, RZ, 0xfc, !PT ;  /* 0x000000b05d167212 */ /* 0x000fe400078efcff */
[----:B------:R-:W-:Y:S01]  /*5340*/  BAR.SYNC.DEFER_BLOCKING 0x0 ;  /* 0x0000000000007b1d */ /* 0x000fe20000010000 */
[----:B------:R-:W-:Y:S02]  /*5350*/  LOP3.LUT R84, R84, 0xffff, RZ, 0xc0, !PT ;  /* 0x0000ffff54547812 */ /* 0x000fe400078ec0ff */
[----:B------:R-:W-:Y:S02]  /*5360*/  PRMT R37, R37, 0x5410, R28 ;  /* 0x0000541025257816 */ /* 0x000fe4000000001c */
[----:B------:R-:W-:Y:S02]  /*5370*/  LOP3.LUT R86, R86, 0xffff, RZ, 0xc0, !PT ;  /* 0x0000ffff56567812 */ /* 0x000fe400078ec0ff */
[----:B------:R-:W-:Y:S02]  /*5380*/  PRMT R21, R23, 0x5210, R84 ;  /* 0x0000521017157816 */ /* 0x000fe40000000054 */
[----:B------:R-:W-:-:S02]  /*5390*/  ISETP.LT.AND P3, PT, R22, UR7, !P0 ;  /* 0x0000000716007c0c */ /* 0x000fc4000c761270 */
[----:B------:R-:W-:Y:S02]  /*53a0*/  PRMT R20, R33, 0x4210, R84 ;  /* 0x0000421021147816 */ /* 0x000fe40000000054 */
[----:B------:R-:W-:Y:S02]  /*53b0*/  PRMT R23, R37, 0x5210, R86 ;  /* 0x0000521025177816 */ /* 0x000fe40000000056 */
[----:B------:R-:W-:Y:S01]  /*53c0*/  LOP3.LUT R105, R93, 0x7a, R176, 0xfe, !PT ;  /* 0x0000007a5d697812 */ /* 0x000fe200078efeb0 */
[----:B-1----:R-:W-:Y:S01]  /*53d0*/  IMAD R27, R22, R3, RZ ;  /* 0x00000003161b7224 */ /* 0x002fe200078e02ff */
[----:B------:R-:W-:Y:S02]  /*53e0*/  PRMT R22, R35, 0x4210, R86 ;  /* 0x0000421023167816 */ /* 0x000fe40000000056 */
[C-C-:B------:R-:W-:Y:S02]  /*53f0*/  LOP3.LUT R95, R93.reuse, 0x78, R176.reuse, 0xfe, !PT ;  /* 0x000000785d5f7812 */ /* 0x140fe400078efeb0 */
[C-C-:B------:R-:W-:Y:S01]  /*5400*/  LOP3.LUT R99, R93.reuse, 0x76, R176.reuse, 0xfe, !PT ;  /* 0x000000765d637812 */ /* 0x140fe200078efeb0 */
[----:B------:R-:W1:Y:S01]  /*5410*/  LDS.128 R8, [R25] ;  /* 0x0000000019087984 */ /* 0x000e620000000c00 */
[----:B------:R-:W-:-:S02]  /*5420*/  LOP3.LUT R91, R93, 0x74, R176, 0xfe, !PT ;  /* 0x000000745d5b7812 */ /* 0x000fc400078efeb0 */
[C-C-:B------:R-:W-:Y:S01]  /*5430*/  LOP3.LUT R101, R93.reuse, 0x72, R176.reuse, 0xfe, !PT ;  /* 0x000000725d657812 */ /* 0x140fe200078efeb0 */
[----:B------:R-:W-:Y:S01]  /*5440*/  BAR.SYNC.DEFER_BLOCKING 0x0 ;  /* 0x0000000000007b1d */ /* 0x000fe20000010000 */
[C-C-:B------:R-:W-:Y:S02]  /*5450*/  LOP3.LUT R103, R93.reuse, 0x70, R176.reuse, 0xfe, !PT ;  /* 0x000000705d677812 */ /* 0x140fe400078efeb0 */
[C-C-:B------:R-:W-:Y:S02]  /*5460*/  LOP3.LUT R108, R93.reuse, 0x6a, R176.reuse, 0xfe, !PT ;  /* 0x0000006a5d6c7812 */ /* 0x140fe400078efeb0 */
[C-C-:B------:R-:W-:Y:S02]  /*5470*/  LOP3.LUT R107, R93.reuse, 0x68, R176.reuse, 0xfe, !PT ;  /* 0x000000685d6b7812 */ /* 0x140fe400078efeb0 */
[C-C-:B------:R-:W-:Y:S02]  /*5480*/  LOP3.LUT R109, R93.reuse, 0x66, R176.reuse, 0xfe, !PT ;  /* 0x000000665d6d7812 */ /* 0x140fe400078efeb0 */
[----:B------:R-:W-:-:S02]  /*5490*/  LOP3.LUT R110, R93, 0x64, R176, 0xfe, !PT ;  /* 0x000000645d6e7812 */ /* 0x000fc400078efeb0 */
[C-C-:B------:R-:W-:Y:S02]  /*54a0*/  LOP3.LUT R112, R93.reuse, 0x62, R176.reuse, 0xfe, !PT ;  /* 0x000000625d707812 */ /* 0x140fe400078efeb0 */
[C-C-:B------:R-:W-:Y:S02]  /*54b0*/  LOP3.LUT R111, R93.reuse, 0x60, R176.reuse, 0xfe, !PT ;  /* 0x000000605d6f7812 */ /* 0x140fe400078efeb0 */
[C-C-:B------:R-:W-:Y:S02]  /*54c0*/  LOP3.LUT R113, R93.reuse, 0x5c, R176.reuse, 0xfe, !PT ;  /* 0x0000005c5d717812 */ /* 0x140fe400078efeb0 */
[C-C-:B------:R-:W-:Y:S02]  /*54d0*/  LOP3.LUT R114, R93.reuse, 0x5a, R176.reuse, 0xfe, !PT ;  /* 0x0000005a5d727812 */ /* 0x140fe400078efeb0 */
[C-C-:B------:R-:W-:Y:S02]  /*54e0*/  LOP3.LUT R115, R93.reuse, 0x58, R176.reuse, 0xfe, !PT ;  /* 0x000000585d737812 */ /* 0x140fe400078efeb0 */
[----:B------:R-:W-:-:S02]  /*54f0*/  LOP3.LUT R117, R93, 0x56, R176, 0xfe, !PT ;  /* 0x000000565d757812 */ /* 0x000fc400078efeb0 */
[C-C-:B------:R-:W-:Y:S01]  /*5500*/  LOP3.LUT R116, R93.reuse, 0x54, R176.reuse, 0xfe, !PT ;  /* 0x000000545d747812 */ /* 0x140fe200078efeb0 */
[----:B------:R-:W-:Y:S01]  /*5510*/  STSM.16.M88.4 [R26], R16 ;  /* 0x000000101a007844 */ /* 0x000fe20000000200 */
[C-C-:B------:R-:W-:Y:S02]  /*5520*/  LOP3.LUT R118, R93.reuse, 0x52, R176.reuse, 0xfe, !PT ;  /* 0x000000525d767812 */ /* 0x140fe400078efeb0 */
[C-C-:B------:R-:W-:Y:S01]  /*5530*/  LOP3.LUT R119, R93.reuse, 0x50, R176.reuse, 0xfe, !PT ;  /* 0x000000505d777812 */ /* 0x140fe200078efeb0 */
[----:B------:R-:W-:Y:S01]  /*5540*/  BAR.SYNC.DEFER_BLOCKING 0x0 ;  /* 0x0000000000007b1d */ /* 0x000fe20000010000 */
        /* <DEDUP_REMOVED lines=9> */
[C-C-:B------:R-:W-:Y:S02]  /*55e0*/  LOP3.LUT R129, R93.reuse, 0x38, R176.reuse, 0xfe, !PT ;  /* 0x000000385d817812 */ /* 0x140fe400078efeb0 */
[C-C-:B------:R-:W-:Y:S02]  /*55f0*/  LOP3.LUT R130, R93.reuse, 0x36, R176.reuse, 0xfe, !PT ;  /* 0x000000365d827812 */ /* 0x140fe400078efeb0 */
[C-C-:B------:R-:W-:Y:S01]  /*5600*/  LOP3.LUT R131, R93.reuse, 0x34, R176.reuse, 0xfe, !PT ;  /* 0x000000345d837812 */ /* 0x140fe200078efeb0 */
[----:B------:R-:W2:Y:S01]  /*5610*/  LDS.128 R4, [R25] ;  /* 0x0000000019047984 */ /* 0x000ea20000000c00 */
[C-C-:B------:R-:W-:Y:S02]  /*5620*/  LOP3.LUT R132, R93.reuse, 0x32, R176.reuse, 0xfe, !PT ;  /* 0x000000325d847812 */ /* 0x140fe400078efeb0 */
[C-C-:B------:R-:W-:Y:S01]  /*5630*/  LOP3.LUT R133, R93.reuse, 0x30, R176.reuse, 0xfe, !PT ;  /* 0x000000305d857812 */ /* 0x140fe200078efeb0 */
[----:B------:R-:W-:Y:S01]  /*5640*/  BAR.SYNC.DEFER_BLOCKING 0x0 ;  /* 0x0000000000007b1d */ /* 0x000fe20000010000 */
        /* <DEDUP_REMOVED lines=11> */
[C-C-:B------:R-:W-:Y:S01]  /*5700*/  LOP3.LUT R92, R93.reuse, 0x14, R176.reuse, 0xfe, !PT ;  /* 0x000000145d5c7812 */ /* 0x140fe200078efeb0 */
[----:B------:R3:W-:Y:S01]  /*5710*/  STSM.16.M88.4 [R26], R20 ;  /* 0x000000141a007844 */ /* 0x0007e20000000200 */
[----:B------:R-:W-:-:S02]  /*5720*/  LOP3.LUT R94, R93, 0x12, R176, 0xfe, !PT ;  /* 0x000000125d5e7812 */ /* 0x000fc400078efeb0 */
[C-C-:B------:R-:W-:Y:S02]  /*5730*/  LOP3.LUT R96, R93.reuse, 0x10, R176.reuse, 0xfe, !PT ;  /* 0x000000105d607812 */ /* 0x140fe400078efeb0 */
[C-C-:B------:R-:W-:Y:S02]  /*5740*/  LOP3.LUT R98, R93.reuse, 0xc, R176.reuse, 0xfe, !PT ;  /* 0x0000000c5d627812 */ /* 0x140fe400078efeb0 */
[C-C-:B------:R-:W-:Y:S02]  /*5750*/  LOP3.LUT R100, R93.reuse, 0xa, R176.reuse, 0xfe, !PT ;  /* 0x0000000a5d647812 */ /* 0x140fe400078efeb0 */
[C-C-:B------:R-:W-:Y:S02]  /*5760*/  LOP3.LUT R102, R93.reuse, 0x8, R176.reuse, 0xfe, !PT ;  /* 0x000000085d667812 */ /* 0x140fe400078efeb0 */
[C-C-:B------:R-:W-:Y:S02]  /*5770*/  LOP3.LUT R104, R93.reuse, 0x6, R176.reuse, 0xfe, !PT ;  /* 0x000000065d687812 */ /* 0x140fe400078efeb0 */
[----:B------:R-:W-:-:S02]  /*5780*/  LOP3.LUT R106, R93, 0x4, R176, 0xfe, !PT ;  /* 0x000000045d6a7812 */ /* 0x000fc400078efeb0 */
[----:B------:R-:W-:Y:S01]  /*5790*/  LOP3.LUT R176, R93, 0x2, R176, 0xfe, !PT ;  /* 0x000000025db07812 */ /* 0x000fe200078efeb0 */
[-C--:B---3--:R-:W-:Y:S01]  /*57a0*/  IMAD R21, R104, R3.reuse, RZ ;  /* 0x0000000368157224 */ /* 0x088fe200078e02ff */
[----:B------:R-:W-:Y:S01]  /*57b0*/  BAR.SYNC.DEFER_BLOCKING 0x0 ;  /* 0x0000000000007b1d */ /* 0x000fe20000010000 */
[----:B------:R-:W-:Y:S01]  /*57c0*/  IADD3 R2, P2, R24, UR4, RZ ;  /* 0x0000000418027c10 */ /* 0x000fe2000ff5e0ff */
[-C--:B------:R-:W-:Y:S01]  /*57d0*/  IMAD R31, R106, R3.reuse, RZ ;  /* 0x000000036a1f7224 */ /* 0x080fe200078e02ff */
[----:B0-----:R-:W-:Y:S01]  /*57e0*/  PRMT R37, R12, 0x7770, RZ ;  /* 0x000077700c257816 */ /* 0x001fe200000000ff */
[-C--:B------:R-:W-:Y:S01]  /*57f0*/  IMAD R29, R176, R3.reuse, RZ ;  /* 0x00000003b01d7224 */ /* 0x080fe200078e02ff */
[----:B------:R-:W-:Y:S01]  /*5800*/  LEA.HI.X.SX32 R24, R24, UR5, 0x1, P2 ;  /* 0x0000000518187c11 */ /* 0x000fe200090f0eff */
[----:B------:R-:W-:Y:S01]  /*5810*/  IMAD R23, R102, R3, RZ ;  /* 0x0000000366177224 */ /* 0x000fe200078e02ff */
[----:B------:R-:W-:Y:S02]  /*5820*/  IADD3 R16, P6, R27, R2, RZ ;  /* 0x000000021b107210 */ /* 0x000fe40007fde0ff */
[----:B------:R-:W-:-:S02]  /*5830*/  ISETP.LT.AND P2, PT, R176, UR7, !P0 ;  /* 0x00000007b0007c0c */ /* 0x000fc4000c741270 */
[----:B------:R-:W-:Y:S02]  /*5840*/  IADD3 R18, P4, R29, R2, RZ ;  /* 0x000000021d127210 */ /* 0x000fe40007f9e0ff */
[-C--:B------:R-:W-:Y:S01]  /*5850*/  LEA.HI.X.SX32 R17, R27, R24.reuse, 0x1, P6 ;  /* 0x000000181b117211 */ /* 0x080fe200030f0eff */
[----:B------:R-:W-:Y:S01]  /*5860*/  IMAD R27, R3, 0x20, R27 ;  /* 0x00000020031b7824 */ /* 0x000fe200078e021b */
[----:B------:R-:W-:Y:S02]  /*5870*/  ISETP.LT.AND P6, PT, R106, UR7, !P0 ;  /* 0x000000076a007c0c */ /* 0x000fe4000c7c1270 */
[----:B------:R-:W-:Y:S02]  /*5880*/  LEA.HI.X.SX32 R19, R29, R24, 0x1, P4 ;  /* 0x000000181d137211 */ /* 0x000fe400020f0eff */
[----:B------:R-:W-:Y:S02]  /*5890*/  IADD3 R28, P4, R31, R2, RZ ;  /* 0x000000021f1c7210 */ /* 0x000fe40007f9e0ff */
[----:B------:R-:W-:-:S02]  /*58a0*/  PRMT R33, R13, 0x7770, RZ ;  /* 0x000077700d217816 */ /* 0x000fc400000000ff */
[----:B------:R-:W-:Y:S01]  /*58b0*/  LEA.HI.X.SX32 R29, R31, R24, 0x1, P4 ;  /* 0x000000181f1d7211 */ /* 0x000fe200020f0eff */
[----:B------:R0:W-:Y:S01]  /*58c0*/  @P3 STG.E.U8 desc[UR10][R16.64], R37 ;  /* 0x0000002510003986 */ /* 0x0001e2000c10110a */
[----:B------:R-:W-:Y:S02]  /*58d0*/  ISETP.LT.AND P3, PT, R104, UR7, !P0 ;  /* 0x0000000768007c0c */ /* 0x000fe4000c761270 */
[----:B------:R-:W-:Y:S01]  /*58e0*/  PRMT R35, R14, 0x7770, RZ ;  /* 0x000077700e237816 */ /* 0x000fe200000000ff */
[----:B------:R3:W-:Y:S01]  /*58f0*/  @P2 STG.E.U8 desc[UR10][R18.64], R33 ;  /* 0x0000002112002986 */ /* 0x0007e2000c10110a */
[C---:B------:R-:W-:Y:S02]  /*5900*/  IADD3 R20, P4, R21.reuse, R2, RZ ;  /* 0x0000000215147210 */ /* 0x040fe40007f9e0ff */
[----:B------:R-:W-:Y:S01]  /*5910*/  ISETP.LT.AND P2, PT, R102, UR7, !P0 ;  /* 0x0000000766007c0c */ /* 0x000fe2000c741270 */
[----:B------:R4:W-:Y:S01]  /*5920*/  @P6 STG.E.U8 desc[UR10][R28.64], R35 ;  /* 0x000000231c006986 */ /* 0x0009e2000c10110a */
[----:B------:R-:W-:-:S02]  /*5930*/  LEA.HI.X.SX32 R21, R21, R24, 0x1, P4 ;  /* 0x0000001815157211 */ /* 0x000fc400020f0eff */
[----:B------:R-:W-:Y:S02]  /*5940*/  ISETP.LT.AND P4, PT, R100, UR7, !P0 ;  /* 0x0000000764007c0c */ /* 0x000fe4000c781270 */
[----:B0-----:R-:W-:Y:S02]  /*5950*/  IADD3 R16, P6, R23, R2, RZ ;  /* 0x0000000217107210 */ /* 0x001fe40007fde0ff */
[----:B------:R-:W-:Y:S01]  /*5960*/  PRMT R31, R12, 0x7771, RZ ;  /* 0x000077710c1f7816 */ /* 0x000fe200000000ff */
[-C--:B---3--:R-:W-:Y:S01]  /*5970*/  IMAD R19, R100, R3.reuse, RZ ;  /* 0x0000000364137224 */ /* 0x088fe200078e02ff */
[----:B------:R-:W-:Y:S02]  /*5980*/  PRMT R33, R15, 0x7770, RZ ;  /* 0x000077700f217816 */ /* 0x000fe400000000ff */
[----:B------:R-:W-:Y:S01]  /*5990*/  LEA.HI.X.SX32 R17, R23, R24, 0x1, P6 ;  /* 0x0000001817117211 */ /* 0x000fe200030f0eff */
[CC--:B------:R-:W-:Y:S01]  /*59a0*/  IMAD R23, R98.reuse, R3.reuse, RZ ;  /* 0x0000000362177224 */ /* 0x0c0fe200078e02ff */
[C---:B------:R-:W-:Y:S01]  /*59b0*/  IADD3 R18, P6, R19.reuse, R2, RZ ;  /* 0x0000000213127210 */ /* 0x040fe20007fde0ff */
[----:B------:R0:W-:Y:S01]  /*59c0*/  @P3 STG.E.U8 desc[UR10][R20.64], R33 ;  /* 0x0000002114003986 */ /* 0x0001e2000c10110a */
[----:B------:R-:W-:Y:S01]  /*59d0*/  ISETP.LT.AND P3, PT, R98, UR7, !P0 ;  /* 0x0000000762007c0c */ /* 0x000fe2000c761270 */
[----:B----4-:R-:W-:Y:S01]  /*59e0*/  IMAD R29, R172, R3, RZ ;  /* 0x00000003ac1d7224 */ /* 0x010fe200078e02ff */
[----:B------:R-:W-:Y:S01]  /*59f0*/  LEA.HI.X.SX32 R19, R19, R24, 0x1, P6 ;  /* 0x0000001813137211 */ /* 0x000fe200030f0eff */
[----:B------:R3:W-:Y:S01]  /*5a00*/  @P2 STG.E.U8 desc[UR10][R16.64], R31 ;  /* 0x0000001f10002986 */ /* 0x0007e2000c10110a */
[----:B------:R-:W-:-:S02]  /*5a10*/  PRMT R35, R13, 0x7771, RZ ;  /* 0x000077710d237816 */ /* 0x000fc400000000ff */
[C---:B------:R-:W-:Y:S02]  /*5a20*/  IADD3 R22, P6, R23.reuse, R2, RZ ;  /* 0x0000000217167210 */ /* 0x040fe40007fde0ff */
[----:B------:R-:W-:Y:S01]  /*5a30*/  ISETP.LT.AND P2, PT, R172, UR7, !P0 ;  /* 0x00000007ac007c0c */ /* 0x000fe2000c741270 */
[----:B------:R4:W-:Y:S01]  /*5a40*/  @P4 STG.E.U8 desc[UR10][R18.64], R35 ;  /* 0x0000002312004986 */ /* 0x0009e2000c10110a */
[----:B------:R-:W-:Y:S02]  /*5a50*/  LEA.HI.X.SX32 R23, R23, R24, 0x1, P6 ;  /* 0x0000001817177211 */ /* 0x000fe400030f0eff */
[----:B0-----:R-:W-:Y:S02]  /*5a60*/  IADD3 R20, P4, R29, R2, RZ ;  /* 0x000000021d147210 */ /* 0x001fe40007f9e0ff */
[----:B------:R-:W-:Y:S01]  /*5a70*/  PRMT R33, R14, 0x7771, RZ ;  /* 0x000077710e217816 */ /* 0x000fe200000000ff */
[C---:B---3--:R-:W-:Y:S01]  /*5a80*/  IMAD R17, R96.reuse, R3, RZ ;  /* 0x0000000360117224 */ /* 0x048fe200078e02ff */
[----:B------:R-:W-:-:S02]  /*5a90*/  ISETP.LT.AND P6, PT, R96, UR7, !P0 ;  /* 0x0000000760007c0c */ /* 0x000fc4000c7c1270 */
[----:B------:R-:W-:Y:S01]  /*5aa0*/  LEA.HI.X.SX32 R21, R29, R24, 0x1, P4 ;  /* 0x000000181d157211 */ /* 0x000fe200020f0eff */
[----:B------:R0:W-:Y:S01]  /*5ab0*/  @P3 STG.E.U8 desc[UR10][R22.64], R33 ;  /* 0x0000002116003986 */ /* 0x0001e2000c10110a */
[----:B------:R-:W-:Y:S01]  /*5ac0*/  IADD3 R16, P4, R17, R2, RZ ;  /* 0x0000000211107210 */ /* 0x000fe20007f9e0ff */
[CC--:B----4-:R-:W-:Y:S01]  /*5ad0*/  IMAD R19, R94.reuse, R3.reuse, RZ ;  /* 0x000000035e137224 */ /* 0x0d0fe200078e02ff */
[----:B------:R-:W-:Y:S01]  /*5ae0*/  ISETP.LT.AND P3, PT, R94, UR7, !P0 ;  /* 0x000000075e007c0c */ /* 0x000fe2000c761270 */
[----:B------:R-:W-:Y:S01]  /*5af0*/  IMAD R29, R92, R3, RZ ;  /* 0x000000035c1d7224 */ /* 0x000fe200078e02ff */
[----:B------:R-:W-:Y:S02]  /*5b00*/  PRMT R31, R15, 0x7771, RZ ;  /* 0x000077710f1f7816 */ /* 0x000fe400000000ff */
[----:B------:R-:W-:Y:S02]  /*5b10*/  LEA.HI.X.SX32 R17, R17, R24, 0x1, P4 ;  /* 0x0000001811117211 */ /* 0x000fe400020f0eff */
[----:B------:R-:W-:Y:S01]  /*5b20*/  PRMT R35, R12, 0x7772, RZ ;  /* 0x000077720c237816 */ /* 0x000fe200000000ff */
[----:B------:R3:W-:Y:S01]  /*5b30*/  @P2 STG.E.U8 desc[UR10][R20.64], R31 ;  /* 0x0000001f14002986 */ /* 0x0007e2000c10110a */
[----:B------:R-:W-:-:S02]  /*5b40*/  IADD3 R18, P4, R19, R2, RZ ;  /* 0x0000000213127210 */ /* 0x000fc40007f9e0ff */
[----:B0-----:R-:W-:Y:S01]  /*5b50*/  PRMT R33, R13, 0x7772, RZ ;  /* 0x000077720d217816 */ /* 0x001fe200000000ff */
[----:B------:R0:W-:Y:S01]  /*5b60*/  @P6 STG.E.U8 desc[UR10][R16.64], R35 ;  /* 0x0000002310006986 */ /* 0x0001e2000c10110a */
[----:B------:R-:W-:Y:S02]  /*5b70*/  LEA.HI.X.SX32 R19, R19, R24, 0x1, P4 ;  /* 0x0000001813137211 */ /* 0x000fe400020f0eff */
[----:B------:R-:W-:Y:S02]  /*5b80*/  ISETP.LT.AND P2, PT, R92, UR7, !P0 ;  /* 0x000000075c007c0c */ /* 0x000fe4000c741270 */
[C---:B------:R-:W-:Y:S01]  /*5b90*/  IADD3 R22, P6, R29.reuse, R2, RZ ;  /* 0x000000021d167210 */ /* 0x040fe20007fde0ff */
[----:B------:R4:W-:Y:S01]  /*5ba0*/  @P3 STG.E.U8 desc[UR10][R18.64], R33 ;  /* 0x0000002112003986 */ /* 0x0009e2000c10110a */
[C---:B------:R-:W-:Y:S01]  /*5bb0*/  ISETP.LT.AND P4, PT, R90.reuse, UR7, !P0 ;  /* 0x000000075a007c0c */ /* 0x040fe2000c781270 */
[-C--:B---3--:R-:W-:Y:S01]  /*5bc0*/  IMAD R21, R90, R3.reuse, RZ ;  /* 0x000000035a157224 */ /* 0x088fe200078e02ff */
[----:B------:R-:W-:Y:S01]  /*5bd0*/  LEA.HI.X.SX32 R23, R29, R24, 0x1, P6 ;  /* 0x000000181d177211 */ /* 0x000fe200030f0eff */
[-C--:B------:R-:W-:Y:S01]  /*5be0*/  IMAD R29, R88, R3.reuse, RZ ;  /* 0x00000003581d7224 */ /* 0x080fe200078e02ff */
[C---:B------:R-:W-:Y:S01]  /*5bf0*/  ISETP.LT.AND P3, PT, R89.reuse, UR7, !P0 ;  /* 0x0000000759007c0c */ /* 0x040fe2000c761270 */
[----:B------:R-:W-:Y:S01]  /*5c00*/  IMAD R89, R89, R3, RZ ;  /* 0x0000000359597224 */ /* 0x000fe200078e02ff */
[----:B------:R-:W-:-:S02]  /*5c10*/  IADD3 R20, P6, R21, R2, RZ ;  /* 0x0000000215147210 */ /* 0x000fc40007fde0ff */
[----:B------:R-:W-:Y:S02]  /*5c20*/  PRMT R31, R14, 0x7772, RZ ;  /* 0x000077720e1f7816 */ /* 0x000fe400000000ff */
[----:B------:R-:W-:Y:S02]  /*5c30*/  LEA.HI.X.SX32 R21, R21, R24, 0x1, P6 ;  /* 0x0000001815157211 */ /* 0x000fe400030f0eff */
[----:B0-----:R-:W-:Y:S01]  /*5c40*/  PRMT R35, R15, 0x7772, RZ ;  /* 0x000077720f237816 */ /* 0x001fe200000000ff */
[----:B------:R0:W-:Y:S01]  /*5c50*/  @P2 STG.E.U8 desc[UR10][R22.64], R31 ;  /* 0x0000001f16002986 */ /* 0x0001e2000c10110a */
[-C--:B------:R-:W-:Y:S02]  /*5c60*/  IADD3 R16, P6, R89, R2.reuse, RZ ;  /* 0x0000000259107210 */ /* 0x080fe40007fde0ff */
[----:B------:R-:W-:Y:S01]  /*5c70*/  ISETP.LT.AND P2, PT, R88, UR7, !P0 ;  /* 0x0000000758007c0c */ /* 0x000fe2000c741270 */
[----:B------:R3:W-:Y:S01]  /*5c80*/  @P4 STG.E.U8 desc[UR10][R20.64], R35 ;  /* 0x0000002314004986 */ /* 0x0007e2000c10110a */
[----:B----4-:R-:W-:-:S02]  /*5c90*/  IADD3 R18, P4, R29, R2, RZ ;  /* 0x000000021d127210 */ /* 0x010fc40007f9e0ff */
[-C--:B------:R-:W-:Y:S02]  /*5ca0*/  LEA.HI.X.SX32 R17, R89, R24.reuse, 0x1, P6 ;  /* 0x0000001859117211 */ /* 0x080fe400030f0eff */
[----:B------:R-:W-:Y:S02]  /*5cb0*/  ISETP.LT.AND P6, PT, R0, UR7, !P0 ;  /* 0x0000000700007c0c */ /* 0x000fe4000c7c1270 */
[----:B------:R-:W-:Y:S01]  /*5cc0*/  PRMT R33, R12, 0x7773, RZ ;  /* 0x000077730c217816 */ /* 0x000fe200000000ff */
[-C--:B0-----:R-:W-:Y:S01]  /*5cd0*/  IMAD R23, R0, R3.reuse, RZ ;  /* 0x0000000300177224 */ /* 0x081fe200078e02ff */
[----:B------:R-:W-:Y:S01]  /*5ce0*/  LEA.HI.X.SX32 R19, R29, R24, 0x1, P4 ;  /* 0x000000181d137211 */ /* 0x000fe200020f0eff */
[----:B------:R-:W-:Y:S01]  /*5cf0*/  VIADD R0, R97, 0x2e ;  /* 0x0000002e61007836 */ /* 0x000fe20000000000 */
[----:B------:R-:W-:Y:S01]  /*5d00*/  PRMT R31, R13, 0x7773, RZ ;  /* 0x000077730d1f7816 */ /* 0x000fe200000000ff */
[C---:B---3--:R-:W-:Y:S01]  /*5d10*/  IMAD R21, R174.reuse, R3, RZ ;  /* 0x00000003ae157224 */ /* 0x048fe200078e02ff */
[----:B------:R-:W-:Y:S01]  /*5d20*/  IADD3 R12, P4, R23, R2, RZ ;  /* 0x00000002170c7210 */ /* 0x000fe20007f9e0ff */
[----:B------:R0:W-:Y:S01]  /*5d30*/  @P3 STG.E.U8 desc[UR10][R16.64], R33 ;  /* 0x0000002110003986 */ /* 0x0001e2000c10110a */
[----:B------:R-:W-:-:S02]  /*5d40*/  ISETP.LT.AND P3, PT, R174, UR7, !P0 ;  /* 0x00000007ae007c0c */ /* 0x000fc4000c761270 */
[----:B------:R-:W-:Y:S01]  /*5d50*/  LEA.HI.X.SX32 R13, R23, R24, 0x1, P4 ;  /* 0x00000018170d7211 */ /* 0x000fe200020f0eff */
[----:B------:R-:W-:Y:S01]  /*5d60*/  @P2 STG.E.U8 desc[UR10][R18.64], R31 ;  /* 0x0000001f12002986 */ /* 0x000fe2000c10110a */
[----:B------:R-:W-:Y:S02]  /*5d70*/  PRMT R29, R14, 0x7773, RZ ;  /* 0x000077730e1d7816 */ /* 0x000fe400000000ff */
[-C--:B------:R-:W-:Y:S02]  /*5d80*/  IADD3 R20, P4, R21, R2.reuse, RZ ;  /* 0x0000000215147210 */ /* 0x080fe40007f9e0ff */
[----:B------:R-:W-:Y:S01]  /*5d90*/  ISETP.LT.AND P2, PT, R140, UR7, !P0 ;  /* 0x000000078c007c0c */ /* 0x000fe2000c741270 */
[----:B------:R3:W-:Y:S01]  /*5da0*/  @P6 STG.E.U8 desc[UR10][R12.64], R29 ;  /* 0x0000001d0c006986 */ /* 0x0007e2000c10110a */
[----:B------:R-:W-:Y:S01]  /*5db0*/  IADD3 R14, P6, R27, R2, RZ ;  /* 0x000000021b0e7210 */ /* 0x000fe20007fde0ff */
[----:B0-----:R-:W-:Y:S01]  /*5dc0*/  IMAD R17, R3, 0x2, R27 ;  /* 0x0000000203117824 */ /* 0x001fe200078e021b */
[----:B------:R-:W-:-:S02]  /*5dd0*/  LEA.HI.X.SX32 R21, R21, R24, 0x1, P4 ;  /* 0x0000001815157211 */ /* 0x000fc400020f0eff */
[----:B------:R-:W-:Y:S02]  /*5de0*/  ISETP.LT.AND P4, PT, R139, UR7, !P0 ;  /* 0x000000078b007c0c */ /* 0x000fe4000c781270 */
[----:B------:R-:W-:Y:S02]  /*5df0*/  PRMT R23, R15, 0x7773, RZ ;  /* 0x000077730f177816 */ /* 0x000fe400000000ff */
[----:B------:R-:W-:Y:S02]  /*5e00*/  LEA.HI.X.SX32 R15, R27, R24, 0x1, P6 ;  /* 0x000000181b0f7211 */ /* 0x000fe400030f0eff */
[----:B------:R-:W-:Y:S01]  /*5e10*/  IADD3 R16, P6, R17, R2, RZ ;  /* 0x0000000211107210 */ /* 0x000fe20007fde0ff */
[----:B------:R0:W-:Y:S01]  /*5e20*/  @P3 STG.E.U8 desc[UR10][R20.64], R23 ;  /* 0x0000001714003986 */ /* 0x0001e2000c10110a */
[C---:B---3--:R-:W-:Y:S01]  /*5e30*/  IMAD R13, R3.reuse, 0x2, R17 ;  /* 0x00000002030d7824 */ /* 0x048fe200078e0211 */
[----:B------:R-:W-:Y:S02]  /*5e40*/  ISETP.LT.AND P3, PT, R138, UR7, !P0 ;  /* 0x000000078a007c0c */ /* 0x000fe4000c761270 */
[----:B-1----:R-:W-:Y:S01]  /*5e50*/  PRMT R31, R8, 0x7770, RZ ;  /* 0x00007770081f7816 */ /* 0x002fe200000000ff */
[----:B------:R-:W-:Y:S01]  /*5e60*/  IMAD R19, R3, 0x2, R13 ;  /* 0x0000000203137824 */ /* 0x000fe200078e020d */
[----:B------:R-:W-:-:S02]  /*5e70*/  LEA.HI.X.SX32 R17, R17, R24, 0x1, P6 ;  /* 0x0000001811117211 */ /* 0x000fc400030f0eff */
[----:B------:R-:W-:Y:S01]  /*5e80*/  PRMT R27, R9, 0x7770, RZ ;  /* 0x00007770091b7816 */ /* 0x000fe200000000ff */
[----:B------:R1:W-:Y:S01]  /*5e90*/  @P2 STG.E.U8 desc[UR10][R14.64], R31 ;  /* 0x0000001f0e002986 */ /* 0x0003e2000c10110a */
[-C--:B------:R-:W-:Y:S02]  /*5ea0*/  IADD3 R12, P6, R13, R2.reuse, RZ ;  /* 0x000000020d0c7210 */ /* 0x080fe40007fde0ff */
[----:B------:R-:W-:Y:S01]  /*5eb0*/  ISETP.LT.AND P2, PT, R137, UR7, !P0 ;  /* 0x0000000789007c0c */ /* 0x000fe2000c741270 */
[----:B------:R3:W-:Y:S01]  /*5ec0*/  @P4 STG.E.U8 desc[UR10][R16.64], R27 ;  /* 0x0000001b10004986 */ /* 0x0007e2000c10110a */
[----:B------:R-:W-:Y:S02]  /*5ed0*/  IADD3 R18, P4, R19, R2, RZ ;  /* 0x0000000213127210 */ /* 0x000fe40007f9e0ff */
[----:B------:R-:W-:Y:S02]  /*5ee0*/  LEA.HI.X.SX32 R13, R13, R24, 0x1, P6 ;  /* 0x000000180d0d7211 */ /* 0x000fe400030f0eff */
[----:B0-----:R-:W-:-:S02]  /*5ef0*/  PRMT R21, R10, 0x7770, RZ ;  /* 0x000077700a157816 */ /* 0x001fc400000000ff */
[----:B------:R-:W-:Y:S01]  /*5f00*/  ISETP.LT.AND P6, PT, R136, UR7, !P0 ;  /* 0x0000000788007c0c */ /* 0x000fe2000c7c1270 */
[----:B-1----:R-:W-:Y:S01]  /*5f10*/  IMAD R15, R3, 0x2, R19 ;  /* 0x00000002030f7824 */ /* 0x002fe200078e0213 */
[----:B------:R-:W-:Y:S01]  /*5f20*/  LEA.HI.X.SX32 R19, R19, R24, 0x1, P4 ;  /* 0x0000001813137211 */ /* 0x000fe200020f0eff */
[----:B------:R0:W-:Y:S01]  /*5f30*/  @P3 STG.E.U8 desc[UR10][R12.64], R21 ;  /* 0x000000150c003986 */ /* 0x0001e2000c10110a */
[----:B------:R-:W-:Y:S01]  /*5f40*/  ISETP.LT.AND P3, PT, R135, UR7, !P0 ;  /* 0x0000000787007c0c */ /* 0x000fe2000c761270 */
[----:B---3--:R-:W-:Y:S01]  /*5f50*/  IMAD R17, R3, 0x2, R15 ;  /* 0x0000000203117824 */ /* 0x008fe200078e020f */
[----:B------:R-:W-:Y:S02]  /*5f60*/  IADD3 R14, P4, R15, R2, RZ ;  /* 0x000000020f0e7210 */ /* 0x000fe40007f9e0ff */
[----:B------:R-:W-:Y:S02]  /*5f70*/  PRMT R29, R11, 0x7770, RZ ;  /* 0x000077700b1d7816 */ /* 0x000fe400000000ff */
[----:B------:R-:W-:-:S02]  /*5f80*/  LEA.HI.X.SX32 R15, R15, R24, 0x1, P4 ;  /* 0x000000180f0f7211 */ /* 0x000fc400020f0eff */
[----:B------:R-:W-:Y:S01]  /*5f90*/  PRMT R27, R8, 0x7771, RZ ;  /* 0x00007771081b7816 */ /* 0x000fe200000000ff */
[----:B------:R1:W-:Y:S01]  /*5fa0*/  @P2 STG.E.U8 desc[UR10][R18.64], R29 ;  /* 0x0000001d12002986 */ /* 0x0003e2000c10110a */
[----:B------:R-:W-:Y:S01]  /*5fb0*/  IADD3 R16, P4, R17, R2, RZ ;  /* 0x0000000211107210 */ /* 0x000fe20007f9e0ff */
[----:B0-----:R-:W-:Y:S01]  /*5fc0*/  IMAD R21, R3, 0x2, R17 ;  /* 0x0000000203157824 */ /* 0x001fe200078e0211 */
[----:B------:R-:W-:Y:S01]  /*5fd0*/  PRMT R23, R9, 0x7771, RZ ;  /* 0x0000777109177816 */ /* 0x000fe200000000ff */
[----:B------:R-:W-:Y:S01]  /*5fe0*/  @P6 STG.E.U8 desc[UR10][R14.64], R27 ;  /* 0x0000001b0e006986 */ /* 0x000fe2000c10110a */
[----:B------:R-:W-:Y:S02]  /*5ff0*/  LEA.HI.X.SX32 R17, R17, R24, 0x1, P4 ;  /* 0x0000001811117211 */ /* 0x000fe400020f0eff */
[C---:B------:R-:W-:Y:S02]  /*6000*/  IADD3 R12, P6, R21.reuse, R2, RZ ;  /* 0x00000002150c7210 */ /* 0x040fe40007fde0ff */
[----:B------:R-:W-:Y:S01]  /*6010*/  ISETP.LT.AND P2, PT, R134, UR7, !P0 ;  /* 0x0000000786007c0c */ /* 0x000fe2000c741270 */
[----:B------:R0:W-:Y:S01]  /*6020*/  @P3 STG.E.U8 desc[UR10][R16.64], R23 ;  /* 0x0000001710003986 */ /* 0x0001e2000c10110a */
[C---:B------:R-:W-:Y:S01]  /*6030*/  ISETP.LT.AND P4, PT, R0.reuse, UR7, !P0 ;  /* 0x0000000700007c0c */ /* 0x040fe2000c781270 */
[----:B-1----:R-:W-:Y:S01]  /*6040*/  IMAD R19, R0, R3, RZ ;  /* 0x0000000300137224 */ /* 0x002fe200078e02ff */
[----:B------:R-:W-:Y:S01]  /*6050*/  LEA.HI.X.SX32 R13, R21, R24, 0x1, P6 ;  /* 0x00000018150d7211 */ /* 0x000fe200030f0eff */
[----:B------:R-:W-:Y:S01]  /*6060*/  IMAD R21, R3, 0x4, R21 ;  /* 0x0000000403157824 */ /* 0x000fe200078e0215 */
[----:B------:R-:W-:Y:S01]  /*6070*/  ISETP.LT.AND P6, PT, R133, UR7, !P0 ;  /* 0x0000000785007c0c */ /* 0x000fe2000c7c1270 */
[----:B------:R-:W-:Y:S01]  /*6080*/  VIADD R0, R97, 0x3e ;  /* 0x0000003e61007836 */ /* 0x000fe20000000000 */
[----:B------:R-:W-:-:S02]  /*6090*/  IADD3 R18, P3, R19, R2, RZ ;  /* 0x0000000213127210 */ /* 0x000fc40007f7e0ff */
[----:B------:R-:W-:Y:S02]  /*60a0*/  PRMT R29, R10, 0x7771, RZ ;  /* 0x000077710a1d7816 */ /* 0x000fe400000000ff */
[----:B------:R-:W-:Y:S01]  /*60b0*/  LEA.HI.X.SX32 R19, R19, R24, 0x1, P3 ;  /* 0x0000001813137211 */ /* 0x000fe200018f0eff */
[----:B0-----:R-:W-:Y:S01]  /*60c0*/  IMAD R17, R3, 0x2, R21 ;  /* 0x0000000203117824 */ /* 0x001fe200078e0215 */
[----:B------:R-:W-:Y:S01]  /*60d0*/  IADD3 R14, P3, R21, R2, RZ ;  /* 0x00000002150e7210 */ /* 0x000fe20007f7e0ff */
[----:B------:R0:W-:Y:S01]  /*60e0*/  @P2 STG.E.U8 desc[UR10][R12.64], R29 ;  /* 0x0000001d0c002986 */ /* 0x0001e2000c10110a */
[----:B------:R-:W-:Y:S02]  /*60f0*/  PRMT R27, R11, 0x7771, RZ ;  /* 0x000077710b1b7816 */ /* 0x000fe400000000ff */
[----:B------:R-:W-:Y:S02]  /*6100*/  LEA.HI.X.SX32 R15, R21, R24, 0x1, P3 ;  /* 0x00000018150f7211 */ /* 0x000fe400018f0eff */
[----:B------:R-:W-:Y:S01]  /*6110*/  PRMT R23, R8, 0x7772, RZ ;  /* 0x0000777208177816 */ /* 0x000fe200000000ff */
[----:B------:R-:W-:Y:S01]  /*6120*/  @P4 STG.E.U8 desc[UR10][R18.64], R27 ;  /* 0x0000001b12004986 */ /* 0x000fe2000c10110a */
[----:B------:R-:W-:-:S02]  /*6130*/  ISETP.LT.AND P2, PT, R132, UR7, !P0 ;  /* 0x0000000784007c0c */ /* 0x000fc4000c741270 */
[----:B------:R-:W-:Y:S01]  /*6140*/  IADD3 R16, P4, R17, R2, RZ ;  /* 0x0000000211107210 */ /* 0x000fe20007f9e0ff */
[----:B------:R1:W-:Y:S01]  /*6150*/  @P6 STG.E.U8 desc[UR10][R14.64], R23 ;  /* 0x000000170e006986 */ /* 0x0003e2000c10110a */
[----:B------:R-:W-:Y:S01]  /*6160*/  ISETP.LT.AND P3, PT, R131, UR7, !P0 ;  /* 0x0000000783007c0c */ /* 0x000fe2000c761270 */
[----:B0-----:R-:W-:Y:S01]  /*6170*/  IMAD R13, R3, 0x2, R17 ;  /* 0x00000002030d7824 */ /* 0x001fe200078e0211 */
[----:B------:R-:W-:Y:S02]  /*6180*/  LEA.HI.X.SX32 R17, R17, R24, 0x1, P4 ;  /* 0x0000001811117211 */ /* 0x000fe400020f0eff */
[----:B------:R-:W-:Y:S01]  /*6190*/  ISETP.LT.AND P4, PT, R130, UR7, !P0 ;  /* 0x0000000782007c0c */ /* 0x000fe2000c781270 */
[----:B------:R-:W-:Y:S01]  /*61a0*/  IMAD R21, R3, 0x2, R13 ;  /* 0x0000000203157824 */ /* 0x000fe200078e020d */
[----:B------:R-:W-:Y:S02]  /*61b0*/  IADD3 R12, P6, R13, R2, RZ ;  /* 0x000000020d0c7210 */ /* 0x000fe40007fde0ff */
[----:B------:R-:W-:-:S02]  /*61c0*/  PRMT R29, R9, 0x7772, RZ ;  /* 0x00007772091d7816 */ /* 0x000fc400000000ff */
[----:B------:R-:W-:Y:S01]  /*61d0*/  LEA.HI.X.SX32 R13, R13, R24, 0x1, P6 ;  /* 0x000000180d0d7211 */ /* 0x000fe200030f0eff */
[----:B-1----:R-:W-:Y:S01]  /*61e0*/  IMAD R15, R3, 0x2, R21 ;  /* 0x00000002030f7824 */ /* 0x002fe200078e0215 */
[C---:B------:R-:W-:Y:S01]  /*61f0*/  IADD3 R18, P6, R21.reuse, R2, RZ ;  /* 0x0000000215127210 */ /* 0x040fe20007fde0ff */
[----:B------:R0:W-:Y:S01]  /*6200*/  @P2 STG.E.U8 desc[UR10][R16.64], R29 ;  /* 0x0000001d10002986 */ /* 0x0001e2000c10110a */
[----:B------:R-:W-:Y:S02]  /*6210*/  PRMT R27, R10, 0x7772, RZ ;  /* 0x000077720a1b7816 */ /* 0x000fe400000000ff */
[----:B------:R-:W-:Y:S02]  /*6220*/  LEA.HI.X.SX32 R19, R21, R24, 0x1, P6 ;  /* 0x0000001815137211 */ /* 0x000fe400030f0eff */
[----:B------:R-:W-:Y:S01]  /*6230*/  PRMT R23, R11, 0x7772, RZ ;  /* 0x000077720b177816 */ /* 0x000fe200000000ff */
[----:B------:R1:W-:Y:S01]  /*6240*/  @P3 STG.E.U8 desc[UR10][R12.64], R27 ;  /* 0x0000001b0c003986 */ /* 0x0003e2000c10110a */
[----:B------:R-:W-:-:S02]  /*6250*/  IADD3 R14, P6, R15, R2, RZ ;  /* 0x000000020f0e7210 */ /* 0x000fc40007fde0ff */
[----:B------:R-:W-:Y:S01]  /*6260*/  ISETP.LT.AND P2, PT, R129, UR7, !P0 ;  /* 0x0000000781007c0c */ /* 0x000fe2000c741270 */
[----:B------:R3:W-:Y:S01]  /*6270*/  @P4 STG.E.U8 desc[UR10][R18.64], R23 ;  /* 0x0000001712004986 */ /* 0x0007e2000c10110a */
[----:B------:R-:W-:Y:S01]  /*6280*/  ISETP.LT.AND P3, PT, R128, UR7, !P0 ;  /* 0x0000000780007c0c */ /* 0x000fe2000c761270 */
[----:B0-----:R-:W-:Y:S01]  /*6290*/  IMAD R17, R3, 0x2, R15 ;  /* 0x0000000203117824 */ /* 0x001fe200078e020f */
[----:B------:R-:W-:Y:S02]  /*62a0*/  LEA.HI.X.SX32 R15, R15, R24, 0x1, P6 ;  /* 0x000000180f0f7211 */ /* 0x000fe400030f0eff */
[----:B------:R-:W-:Y:S01]  /*62b0*/  ISETP.LT.AND P4, PT, R127, UR7, !P0 ;  /* 0x000000077f007c0c */ /* 0x000fe2000c781270 */
[----:B------:R-:W-:Y:S01]  /*62c0*/  IMAD R21, R3, 0x2, R17 ;  /* 0x0000000203157824 */ /* 0x000fe200078e0211 */
[----:B------:R-:W-:Y:S01]  /*62d0*/  IADD3 R16, P6, R17, R2, RZ ;  /* 0x0000000211107210 */ /* 0x000fe20007fde0ff */
[----:B-1----:R-:W-:Y:S01]  /*62e0*/  IMAD R13, R0, R3, RZ ;  /* 0x00000003000d7224 */ /* 0x002fe200078e02ff */
[----:B------:R-:W-:-:S02]  /*62f0*/  PRMT R29, R8, 0x7773, RZ ;  /* 0x00007773081d7816 */ /* 0x000fc400000000ff */
[----:B------:R-:W-:Y:S02]  /*6300*/  LEA.HI.X.SX32 R17, R17, R24, 0x1, P6 ;  /* 0x0000001811117211 */ /* 0x000fe400030f0eff */
[----:B------:R-:W-:Y:S01]  /*6310*/  IADD3 R8, P6, R21, R2, RZ ;  /* 0x0000000215087210 */ /* 0x000fe20007fde0ff */
[----:B------:R0:W-:Y:S01]  /*6320*/  @P2 STG.E.U8 desc[UR10][R14.64], R29 ;  /* 0x0000001d0e002986 */ /* 0x0001e2000c10110a */
[----:B------:R-:W-:Y:S02]  /*6330*/  PRMT R27, R9, 0x7773, RZ ;  /* 0x00007773091b7816 */ /* 0x000fe400000000ff */
[----:B------:R-:W-:Y:S01]  /*6340*/  LEA.HI.X.SX32 R9, R21, R24, 0x1, P6 ;  /* 0x0000001815097211 */ /* 0x000fe200030f0eff */
[----:B------:R-:W-:Y:S01]  /*6350*/  IMAD R21, R3, 0x4, R21 ;  /* 0x0000000403157824 */ /* 0x000fe200078e0215 */
[----:B---3--:R-:W-:Y:S01]  /*6360*/  PRMT R23, R10, 0x7773, RZ ;  /* 0x000077730a177816 */ /* 0x008fe200000000ff */
[----:B------:R-:W-:Y:S01]  /*6370*/  @P3 STG.E.U8 desc[UR10][R16.64], R27 ;  /* 0x0000001b10003986 */ /* 0x000fe2000c10110a */
[----:B------:R-:W-:Y:S01]  /*6380*/  ISETP.LT.AND P2, PT, R0, UR7, !P0 ;  /* 0x0000000700007c0c */ /* 0x000fe2000c741270 */
[----:B------:R-:W-:Y:S01]  /*6390*/  VIADD R0, R97, 0x4e ;  /* 0x0000004e61007836 */ /* 0x000fe20000000000 */
[----:B------:R-:W-:Y:S01]  /*63a0*/  ISETP.LT.AND P6, PT, R126, UR7, !P0 ;  /* 0x000000077e007c0c */ /* 0x000fe2000c7c1270 */
[----:B------:R1:W-:Y:S01]  /*63b0*/  @P4 STG.E.U8 desc[UR10][R8.64], R23 ;  /* 0x0000001708004986 */ /* 0x0003e2000c10110a */
[-C--:B------:R-:W-:Y:S01]  /*63c0*/  IADD3 R12, P3, R13, R2.reuse, RZ ;  /* 0x000000020d0c7210 */ /* 0x080fe20007f7e0ff */
[----:B0-----:R-:W-:Y:S01]  /*63d0*/  IMAD R15, R3, 0x2, R21 ;  /* 0x00000002030f7824 */ /* 0x001fe200078e0215 */
[----:B------:R-:W-:-:S02]  /*63e0*/  IADD3 R10, P4, R21, R2, RZ ;  /* 0x00000002150a7210 */ /* 0x000fc40007f9e0ff */
[----:B------:R-:W-:Y:S02]  /*63f0*/  PRMT R19, R11, 0x7773, RZ ;  /* 0x000077730b137816 */ /* 0x000fe400000000ff */
[-C--:B------:R-:W-:Y:S02]  /*6400*/  LEA.HI.X.SX32 R13, R13, R24.reuse, 0x1, P3 ;  /* 0x000000180d0d7211 */ /* 0x080fe400018f0eff */
[----:B------:R-:W-:Y:S02]  /*6410*/  LEA.HI.X.SX32 R11, R21, R24, 0x1, P4 ;  /* 0x00000018150b7211 */ /* 0x000fe400020f0eff */
[----:B--2---:R-:W-:Y:S01]  /*6420*/  PRMT R21, R4, 0x7770, RZ ;  /* 0x0000777004157816 */ /* 0x004fe200000000ff */
[----:B-1----:R-:W-:Y:S01]  /*6430*/  IMAD R9, R3, 0x2, R15 ;  /* 0x0000000203097824 */ /* 0x002fe200078e020f */
[----:B------:R-:W-:Y:S01]  /*6440*/  ISETP.LT.AND P3, PT, R125, UR7, !P0 ;  /* 0x000000077d007c0c */ /* 0x000fe2000c761270 */
[----:B------:R0:W-:Y:S01]  /*6450*/  @P2 STG.E.U8 desc[UR10][R12.64], R19 ;  /* 0x000000130c002986 */ /* 0x0001e2000c10110a */
[----:B------:R-:W-:Y:S01]  /*6460*/  IADD3 R14, P4, R15, R2, RZ ;  /* 0x000000020f0e7210 */ /* 0x000fe20007f9e0ff */
[----:B------:R-:W-:Y:S01]  /*6470*/  IMAD R17, R3, 0x2, R9 ;  /* 0x0000000203117824 */ /* 0x000fe200078e0209 */
[----:B------:R-:W-:Y:S01]  /*6480*/  ISETP.LT.AND P2, PT, R124, UR7, !P0 ;  /* 0x000000077c007c0c */ /* 0x000fe2000c741270 */
[----:B------:R1:W-:Y:S01]  /*6490*/  @P6 STG.E.U8 desc[UR10][R10.64], R21 ;  /* 0x000000150a006986 */ /* 0x0003e2000c10110a */
[----:B------:R-:W-:-:S02]  /*64a0*/  LEA.HI.X.SX32 R15, R15, R24, 0x1, P4 ;  /* 0x000000180f0f7211 */ /* 0x000fc400020f0eff */
[----:B------:R-:W-:Y:S02]  /*64b0*/  IADD3 R8, P6, R9, R2, RZ ;  /* 0x0000000209087210 */ /* 0x000fe40007fde0ff */
[----:B------:R-:W-:Y:S02]  /*64c0*/  ISETP.LT.AND P4, PT, R123, UR7, !P0 ;  /* 0x000000077b007c0c */ /* 0x000fe4000c781270 */
[----:B------:R-:W-:Y:S02]  /*64d0*/  PRMT R27, R5, 0x7770, RZ ;  /* 0x00007770051b7816 */ /* 0x000fe400000000ff */
[----:B------:R-:W-:Y:S02]  /*64e0*/  LEA.HI.X.SX32 R9, R9, R24, 0x1, P6 ;  /* 0x0000001809097211 */ /* 0x000fe400030f0eff */
[----:B0-----:R-:W-:Y:S01]  /*64f0*/  IADD3 R12, P6, R17, R2, RZ ;  /* 0x00000002110c7210 */ /* 0x001fe20007fde0ff */
[----:B-1----:R-:W-:Y:S01]  /*6500*/  IMAD R11, R3, 0x2, R17 ;  /* 0x00000002030b7824 */ /* 0x002fe200078e0211 */
[----:B------:R0:W-:Y:S01]  /*6510*/  @P3 STG.E.U8 desc[UR10][R14.64], R27 ;  /* 0x0000001b0e003986 */ /* 0x0001e2000c10110a */
[----:B------:R-:W-:-:S02]  /*6520*/  PRMT R23, R6, 0x7770, RZ ;  /* 0x0000777006177816 */ /* 0x000fc400000000ff */
[----:B------:R-:W-:Y:S02]  /*6530*/  ISETP.LT.AND P3, PT, R122, UR7, !P0 ;  /* 0x000000077a007c0c */ /* 0x000fe4000c761270 */
[----:B------:R-:W-:Y:S01]  /*6540*/  LEA.HI.X.SX32 R13, R17, R24, 0x1, P6 ;  /* 0x00000018110d7211 */ /* 0x000fe200030f0eff */
[----:B------:R1:W-:Y:S01]  /*6550*/  @P2 STG.E.U8 desc[UR10][R8.64], R23 ;  /* 0x0000001708002986 */ /* 0x0003e2000c10110a */
[----:B------:R-:W-:Y:S02]  /*6560*/  PRMT R21, R7, 0x7770, RZ ;  /* 0x0000777007157816 */ /* 0x000fe400000000ff */
[----:B------:R-:W-:Y:S02]  /*6570*/  IADD3 R10, P6, R11, R2, RZ ;  /* 0x000000020b0a7210 */ /* 0x000fe40007fde0ff */
[----:B------:R-:W-:Y:S01]  /*6580*/  PRMT R19, R4, 0x7771, RZ ;  /* 0x0000777104137816 */ /* 0x000fe200000000ff */
[----:B0-----:R-:W-:Y:S01]  /*6590*/  IMAD R15, R3, 0x2, R11 ;  /* 0x00000002030f7824 */ /* 0x001fe200078e020b */
[----:B------:R0:W-:Y:S01]  /*65a0*/  @P4 STG.E.U8 desc[UR10][R12.64], R21 ;  /* 0x000000150c004986 */ /* 0x0001e2000c10110a */
[----:B------:R-:W-:-:S02]  /*65b0*/  ISETP.LT.AND P4, PT, R120, UR7, !P0 ;  /* 0x0000000778007c0c */ /* 0x000fc4000c781270 */
[----:B------:R-:W-:Y:S01]  /*65c0*/  LEA.HI.X.SX32 R11, R11, R24, 0x1, P6 ;  /* 0x000000180b0b7211 */ /* 0x000fe200030f0eff */
[----:B------:R-:W-:Y:S01]  /*65d0*/  IMAD R17, R3, 0x2, R15 ;  /* 0x0000000203117824 */ /* 0x000fe200078e020f */
[----:B------:R-:W-:Y:S02]  /*65e0*/  IADD3 R14, P6, R15, R2, RZ ;  /* 0x000000020f0e7210 */ /* 0x000fe40007fde0ff */
[----:B------:R-:W-:Y:S01]  /*65f0*/  ISETP.LT.AND P2, PT, R121, UR7, !P0 ;  /* 0x0000000779007c0c */ /* 0x000fe2000c741270 */
[----:B------:R2:W-:Y:S01]  /*6600*/  @P3 STG.E.U8 desc[UR10][R10.64], R19 ;  /* 0x000000130a003986 */ /* 0x0005e2000c10110a */
[----:B------:R-:W-:Y:S02]  /*6610*/  LEA.HI.X.SX32 R15, R15, R24, 0x1, P6 ;  /* 0x000000180f0f7211 */ /* 0x000fe400030f0eff */
[----:B-1----:R-:W-:Y:S01]  /*6620*/  IADD3 R8, P6, R17, R2, RZ ;  /* 0x0000000211087210 */ /* 0x002fe20007fde0ff */
[C---:B0-----:R-:W-:Y:S01]  /*6630*/  IMAD R13, R0.reuse, R3, RZ ;  /* 0x00000003000d7224 */ /* 0x041fe200078e02ff */
[----:B------:R-:W-:Y:S01]  /*6640*/  ISETP.LT.AND P3, PT, R0, UR7, !P0 ;  /* 0x0000000700007c0c */ /* 0x000fe2000c761270 */
[----:B------:R-:W-:Y:S01]  /*6650*/  VIADD R0, R97, 0x5e ;  /* 0x0000005e61007836 */ /* 0x000fe20000000000 */
[----:B------:R-:W-:-:S02]  /*6660*/  PRMT R27, R5, 0x7771, RZ ;  /* 0x00007771051b7816 */ /* 0x000fc400000000ff */
[----:B------:R-:W-:Y:S01]  /*6670*/  LEA.HI.X.SX32 R9, R17, R24, 0x1, P6 ;  /* 0x0000001811097211 */ /* 0x000fe200030f0eff */
[----:B------:R-:W-:Y:S01]  /*6680*/  IMAD R17, R3, 0x4, R17 ;  /* 0x0000000403117824 */ /* 0x000fe200078e0211 */
[----:B------:R-:W-:Y:S01]  /*6690*/  PRMT R21, R6, 0x7771, RZ ;  /* 0x0000777106157816 */ /* 0x000fe200000000ff */
[----:B------:R0:W-:Y:S01]  /*66a0*/  @P4 STG.E.U8 desc[UR10][R14.64], R27 ;  /* 0x0000001b0e004986 */ /* 0x0001e2000c10110a */
[----:B------:R-:W-:Y:S01]  /*66b0*/  IADD3 R12, P6, R13, R2, RZ ;  /* 0x000000020d0c7210 */ /* 0x000fe20007fde0ff */
[----:B--2---:R-:W-:Y:S01]  /*66c0*/  IMAD R19, R3, 0x2, R17 ;  /* 0x0000000203137824 */ /* 0x004fe200078e0211 */
[----:B------:R-:W-:Y:S01]  /*66d0*/  ISETP.LT.AND P4, PT, R119, UR7, !P0 ;  /* 0x0000000777007c0c */ /* 0x000fe2000c781270 */
[----:B------:R1:W-:Y:S01]  /*66e0*/  @P2 STG.E.U8 desc[UR10][R8.64], R21 ;  /* 0x0000001508002986 */ /* 0x0003e2000c10110a */
[----:B------:R-:W-:Y:S02]  /*66f0*/  LEA.HI.X.SX32 R13, R13, R24, 0x1, P6 ;  /* 0x000000180d0d7211 */ /* 0x000fe400030f0eff */
[----:B------:R-:W-:-:S02]  /*6700*/  PRMT R23, R7, 0x7771, RZ ;  /* 0x0000777107177816 */ /* 0x000fc400000000ff */
[----:B------:R-:W-:Y:S02]  /*6710*/  ISETP.LT.AND P6, PT, R118, UR7, !P0 ;  /* 0x0000000776007c0c */ /* 0x000fe4000c7c1270 */
[-C--:B------:R-:W-:Y:S01]  /*6720*/  IADD3 R10, P2, R17, R2.reuse, RZ ;  /* 0x00000002110a7210 */ /* 0x080fe20007f5e0ff */
[----:B------:R2:W-:Y:S01]  /*6730*/  @P3 STG.E.U8 desc[UR10][R12.64], R23 ;  /* 0x000000170c003986 */ /* 0x0005e2000c10110a */
[----:B0-----:R-:W-:Y:S02]  /*6740*/  IADD3 R14, P3, R19, R2, RZ ;  /* 0x00000002130e7210 */ /* 0x001fe40007f7e0ff */
[----:B------:R-:W-:Y:S02]  /*6750*/  LEA.HI.X.SX32 R11, R17, R24, 0x1, P2 ;  /* 0x00000018110b7211 */ /* 0x000fe400010f0eff */
[----:B------:R-:W-:Y:S02]  /*6760*/  PRMT R27, R4, 0x7772, RZ ;  /* 0x00007772041b7816 */ /* 0x000fe400000000ff */
[----:B-1----:R-:W-:-:S02]  /*6770*/  PRMT R21, R5, 0x7772, RZ ;  /* 0x0000777205157816 */ /* 0x002fc400000000ff */
[----:B------:R-:W-:Y:S01]  /*6780*/  LEA.HI.X.SX32 R15, R19, R24, 0x1, P3 ;  /* 0x00000018130f7211 */ /* 0x000fe200018f0eff */
[----:B------:R-:W-:Y:S01]  /*6790*/  @P4 STG.E.U8 desc[UR10][R10.64], R27 ;  /* 0x0000001b0a004986 */ /* 0x000fe2000c10110a */
[C---:B------:R-:W-:Y:S01]  /*67a0*/  IMAD R19, R3.reuse, 0x2, R19 ;  /* 0x0000000203137824 */ /* 0x040fe200078e0213 */
[----:B------:R-:W-:Y:S02]  /*67b0*/  ISETP.LT.AND P4, PT, R116, UR7, !P0 ;  /* 0x0000000774007c0c */ /* 0x000fe4000c781270 */
[----:B------:R0:W-:Y:S01]  /*67c0*/  @P6 STG.E.U8 desc[UR10][R14.64], R21 ;  /* 0x000000150e006986 */ /* 0x0001e2000c10110a */
[----:B------:R-:W-:Y:S01]  /*67d0*/  IMAD R17, R3, 0x2, R19 ;  /* 0x0000000203117824 */ /* 0x000fe200078e0213 */
[----:B--2---:R-:W-:Y:S02]  /*67e0*/  IADD3 R12, P6, R19, R2, RZ ;  /* 0x00000002130c7210 */ /* 0x004fe40007fde0ff */
[----:B------:R-:W1:Y:S01]  /*67f0*/  LDS.128 R8, [R25] ;  /* 0x0000000019087984 */ /* 0x000e620000000c00 */
[----:B------:R-:W-:-:S02]  /*6800*/  PRMT R23, R6, 0x7772, RZ ;  /* 0x0000777206177816 */ /* 0x000fc400000000ff */
[----:B------:R-:W-:Y:S01]  /*6810*/  LEA.HI.X.SX32 R13, R19, R24, 0x1, P6 ;  /* 0x00000018130d7211 */ /* 0x000fe200030f0eff */
[----:B------:R-:W-:Y:S01]  /*6820*/  IMAD R19, R3, 0x2, R17 ;  /* 0x0000000203137824 */ /* 0x000fe200078e0211 */
[----:B------:R-:W-:Y:S02]  /*6830*/  IADD3 R16, P6, R17, R2, RZ ;  /* 0x0000000211107210 */ /* 0x000fe40007fde0ff */
[----:B------:R-:W-:Y:S01]  /*6840*/  ISETP.LT.AND P2, PT, R117, UR7, !P0 ;  /* 0x0000000775007c0c */ /* 0x000fe2000c741270 */
[----:B------:R2:W-:Y:S01]  /*6850*/  @P4 STG.E.U8 desc[UR10][R12.64], R23 ;  /* 0x000000170c004986 */ /* 0x0005e2000c10110a */
[----:B------:R-:W-:Y:S01]  /*6860*/  ISETP.LT.AND P3, PT, R115, UR7, !P0 ;  /* 0x0000000773007c0c */ /* 0x000fe2000c761270 */
[----:B0-----:R-:W-:Y:S01]  /*6870*/  IMAD R21, R3, 0x2, R19 ;  /* 0x0000000203157824 */ /* 0x001fe200078e0213 */
[----:B------:R-:W-:Y:S02]  /*6880*/  LEA.HI.X.SX32 R17, R17, R24, 0x1, P6 ;  /* 0x0000001811117211 */ /* 0x000fe400030f0eff */
[----:B------:R-:W-:-:S02]  /*6890*/  IADD3 R14, P4, R19, R2, RZ ;  /* 0x00000002130e7210 */ /* 0x000fc40007f9e0ff */
[----:B------:R-:W-:Y:S02]  /*68a0*/  ISETP.LT.AND P6, PT, R114, UR7, !P0 ;  /* 0x0000000772007c0c */ /* 0x000fe4000c7c1270 */
[----:B------:R-:W-:Y:S02]  /*68b0*/  LEA.HI.X.SX32 R15, R19, R24, 0x1, P4 ;  /* 0x00000018130f7211 */ /* 0x000fe400020f0eff */
[----:B------:R-:W-:Y:S01]  /*68c0*/  PRMT R31, R7, 0x7772, RZ ;  /* 0x00007772071f7816 */ /* 0x000fe200000000ff */
[----:B--2---:R-:W-:Y:S01]  /*68d0*/  IMAD R23, R3, 0x2, R21 ;  /* 0x0000000203177824 */ /* 0x004fe200078e0215 */
[C---:B------:R-:W-:Y:S01]  /*68e0*/  IADD3 R18, P4, R21.reuse, R2, RZ ;  /* 0x0000000215127210 */ /* 0x040fe20007f9e0ff */
[----:B------:R-:W-:Y:S01]  /*68f0*/  IMAD R13, R0, R3, RZ ;  /* 0x00000003000d7224 */ /* 0x000fe200078e02ff */
[----:B------:R-:W-:Y:S01]  /*6900*/  PRMT R29, R4, 0x7773, RZ ;  /* 0x00007773041d7816 */ /* 0x000fe200000000ff */
[----:B------:R-:W-:Y:S01]  /*6910*/  @P2 STG.E.U8 desc[UR10][R16.64], R31 ;  /* 0x0000001f10002986 */ /* 0x000fe2000c10110a */
[----:B------:R-:W-:-:S02]  /*6920*/  LEA.HI.X.SX32 R19, R21, R24, 0x1, P4 ;  /* 0x0000001815137211 */ /* 0x000fc400020f0eff */
[----:B------:R-:W-:Y:S01]  /*6930*/  PRMT R27, R5, 0x7773, RZ ;  /* 0x00007773051b7816 */ /* 0x000fe200000000ff */
[----:B------:R0:W-:Y:S01]  /*6940*/  @P3 STG.E.U8 desc[UR10][R14.64], R29 ;  /* 0x0000001d0e003986 */ /* 0x0001e2000c10110a */
[----:B------:R-:W-:Y:S02]  /*6950*/  IADD3 R4, P4, R23, R2, RZ ;  /* 0x0000000217047210 */ /* 0x000fe40007f9e0ff */
[----:B------:R-:W-:Y:S01]  /*6960*/  ISETP.LT.AND P2, PT, R113, UR7, !P0 ;  /* 0x0000000771007c0c */ /* 0x000fe2000c741270 */
[----:B------:R-:W-:Y:S01]  /*6970*/  @P6 STG.E.U8 desc[UR10][R18.64], R27 ;  /* 0x0000001b12006986 */ /* 0x000fe2000c10110a */
[----:B------:R-:W-:Y:S01]  /*6980*/  ISETP.LT.AND P3, PT, R0, UR7, !P0 ;  /* 0x0000000700007c0c */ /* 0x000fe2000c761270 */
[----:B------:R-:W-:Y:S01]  /*6990*/  VIADD R0, R97, 0x6e ;  /* 0x0000006e61007836 */ /* 0x000fe20000000000 */
[----:B------:R-:W-:Y:S01]  /*69a0*/  LEA.HI.X.SX32 R5, R23, R24, 0x1, P4 ;  /* 0x0000001817057211 */ /* 0x000fe200020f0eff */
[----:B------:R-:W-:Y:S01]  /*69b0*/  IMAD R23, R3, 0x4, R23 ;  /* 0x0000000403177824 */ /* 0x000fe200078e0217 */
[----:B------:R-:W-:-:S02]  /*69c0*/  IADD3 R12, P6, R13, R2, RZ ;  /* 0x000000020d0c7210 */ /* 0x000fc40007fde0ff */
[----:B------:R-:W-:Y:S01]  /*69d0*/  PRMT R25, R6, 0x7773, RZ ;  /* 0x0000777306197816 */ /* 0x000fe200000000ff */
[----:B0-----:R-:W-:Y:S01]  /*69e0*/  IMAD R15, R3, 0x2, R23 ;  /* 0x00000002030f7824 */ /* 0x001fe200078e0217 */
[----:B------:R-:W-:Y:S02]  /*69f0*/  LEA.HI.X.SX32 R13, R13, R24, 0x1, P6 ;  /* 0x000000180d0d7211 */ /* 0x000fe400030f0eff */
[----:B------:R-:W-:Y:S01]  /*6a00*/  PRMT R21, R7, 0x7773, RZ ;  /* 0x0000777307157816 */ /* 0x000fe200000000ff */
[----:B------:R0:W-:Y:S01]  /*6a10*/  @P2 STG.E.U8 desc[UR10][R4.64], R25 ;  /* 0x0000001904002986 */ /* 0x0001e2000c10110a */
[----:B------:R-:W-:Y:S01]  /*6a20*/  IADD3 R6, P6, R23, R2, RZ ;  /* 0x0000000217067210 */ /* 0x000fe20007fde0ff */
[----:B------:R-:W-:Y:S01]  /*6a30*/  IMAD R17, R3, 0x2, R15 ;  /* 0x0000000203117824 */ /* 0x000fe200078e020f */
[----:B------:R-:W-:Y:S01]  /*6a40*/  ISETP.LT.AND P4, PT, R111, UR7, !P0 ;  /* 0x000000076f007c0c */ /* 0x000fe2000c781270 */
[----:B------:R2:W-:Y:S01]  /*6a50*/  @P3 STG.E.U8 desc[UR10][R12.64], R21 ;  /* 0x000000150c003986 */ /* 0x0005e2000c10110a */
[----:B------:R-:W-:-:S02]  /*6a60*/  LEA.HI.X.SX32 R7, R23, R24, 0x1, P6 ;  /* 0x0000001817077211 */ /* 0x000fc400030f0eff */
[----:B------:R-:W-:Y:S02]  /*6a70*/  ISETP.LT.AND P2, PT, R112, UR7, !P0 ;  /* 0x0000000770007c0c */ /* 0x000fe4000c741270 */
[C---:B------:R-:W-:Y:S02]  /*6a80*/  IADD3 R14, P6, R15.reuse, R2, RZ ;  /* 0x000000020f0e7210 */ /* 0x040fe40007fde0ff */
[----:B------:R-:W-:Y:S02]  /*6a90*/  ISETP.LT.AND P3, PT, R110, UR7, !P0 ;  /* 0x000000076e007c0c */ /* 0x000fe4000c761270 */
[----:B------:R-:W-:Y:S02]  /*6aa0*/  LEA.HI.X.SX32 R15, R15, R24, 0x1, P6 ;  /* 0x000000180f0f7211 */ /* 0x000fe400030f0eff */
[----:B0-----:R-:W-:Y:S01]  /*6ab0*/  IADD3 R4, P6, R17, R2, RZ ;  /* 0x0000000211047210 */ /* 0x001fe20007fde0ff */
[----:B--2---:R-:W-:Y:S01]  /*6ac0*/  IMAD R13, R3, 0x2, R17 ;  /* 0x00000002030d7824 */ /* 0x004fe200078e0211 */
[----:B-1----:R-:W-:-:S02]  /*6ad0*/  PRMT R23, R8, 0x7770, RZ ;  /* 0x0000777008177816 */ /* 0x002fc400000000ff */
[----:B------:R-:W-:Y:S02]  /*6ae0*/  PRMT R21, R9, 0x7770, RZ ;  /* 0x0000777009157816 */ /* 0x000fe400000000ff */
[----:B------:R-:W-:Y:S01]  /*6af0*/  PRMT R19, R10, 0x7770, RZ ;  /* 0x000077700a137816 */ /* 0x000fe200000000ff */
[----:B------:R0:W-:Y:S01]  /*6b00*/  @P4 STG.E.U8 desc[UR10][R6.64], R23 ;  /* 0x0000001706004986 */ /* 0x0001e2000c10110a */
[----:B------:R-:W-:Y:S02]  /*6b10*/  LEA.HI.X.SX32 R5, R17, R24, 0x1, P6 ;  /* 0x0000001811057211 */ /* 0x000fe400030f0eff */
[----:B------:R-:W-:Y:S01]  /*6b20*/  ISETP.LT.AND P4, PT, R109, UR7, !P0 ;  /* 0x000000076d007c0c */ /* 0x000fe2000c781270 */
[----:B------:R1:W-:Y:S01]  /*6b30*/  @P2 STG.E.U8 desc[UR10][R14.64], R21 ;  /* 0x000000150e002986 */ /* 0x0003e2000c10110a */
[----:B------:R-:W-:Y:S02]  /*6b40*/  IADD3 R12, P6, R13, R2, RZ ;  /* 0x000000020d0c7210 */ /* 0x000fe40007fde0ff */
[----:B------:R-:W-:Y:S01]  /*6b50*/  PRMT R27, R11, 0x7770, RZ ;  /* 0x000077700b1b7816 */ /* 0x000fe200000000ff */
[----:B------:R2:W-:Y:S01]  /*6b60*/  @P3 STG.E.U8 desc[UR10][R4.64], R19 ;  /* 0x0000001304003986 */ /* 0x0005e2000c10110a */
[----:B------:R-:W-:-:S02]  /*6b70*/  ISETP.LT.AND P3, PT, R107, UR7, !P0 ;  /* 0x000000076b007c0c */ /* 0x000fc4000c761270 */
[----:B------:R-:W-:Y:S01]  /*6b80*/  PRMT R25, R8, 0x7771, RZ ;  /* 0x0000777108197816 */ /* 0x000fe200000000ff */
[----:B0-----:R-:W-:Y:S01]  /*6b90*/  IMAD R7, R3, 0x2, R13 ;  /* 0x0000000203077824 */ /* 0x001fe200078e020d */
[----:B------:R-:W-:Y:S02]  /*6ba0*/  LEA.HI.X.SX32 R13, R13, R24, 0x1, P6 ;  /* 0x000000180d0d7211 */ /* 0x000fe400030f0eff */
[----:B------:R-:W-:Y:S01]  /*6bb0*/  ISETP.LT.AND P2, PT, R108, UR7, !P0 ;  /* 0x000000076c007c0c */ /* 0x000fe2000c741270 */
[----:B------:R-:W-:Y:S01]  /*6bc0*/  IMAD R17, R3, 0x2, R7 ;  /* 0x0000000203117824 */ /* 0x000fe200078e0207 */
[----:B------:R-:W-:Y:S01]  /*6bd0*/  IADD3 R6, P6, R7, R2, RZ ;  /* 0x0000000207067210 */ /* 0x000fe20007fde0ff */
[----:B------:R0:W-:Y:S01]  /*6be0*/  @P4 STG.E.U8 desc[UR10][R12.64], R27 ;  /* 0x0000001b0c004986 */ /* 0x0001e2000c10110a */
[----:B-1----:R-:W-:Y:S01]  /*6bf0*/  IMAD R21, R0, R3, RZ ;  /* 0x0000000300157224 */ /* 0x002fe200078e02ff */
[----:B------:R-:W-:Y:S01]  /*6c00*/  PRMT R23, R9, 0x7771, RZ ;  /* 0x0000777109177816 */ /* 0x000fe200000000ff */
[----:B--2---:R-:W-:Y:S01]  /*6c10*/  IMAD R19, R3, 0x2, R17 ;  /* 0x0000000203137824 */ /* 0x004fe200078e0211 */
[----:B------:R-:W-:-:S02]  /*6c20*/  LEA.HI.X.SX32 R7, R7, R24, 0x1, P6 ;  /* 0x0000001807077211 */ /* 0x000fc400030f0eff */
[-C--:B------:R-:W-:Y:S02]  /*6c30*/  IADD3 R4, P6, R17, R2.reuse, RZ ;  /* 0x0000000211047210 */ /* 0x080fe40007fde0ff */
[----:B------:R-:W-:Y:S01]  /*6c40*/  ISETP.LT.AND P4, PT, R0, UR7, !P0 ;  /* 0x0000000700007c0c */ /* 0x000fe2000c781270 */
[----:B------:R1:W-:Y:S01]  /*6c50*/  @P3 STG.E.U8 desc[UR10][R6.64], R25 ;  /* 0x0000001906003986 */ /* 0x0003e2000c10110a */
[----:B------:R-:W-:Y:S01]  /*6c60*/  IADD3 R14, P3, R19, R2, RZ ;  /* 0x00000002130e7210 */ /* 0x000fe20007f7e0ff */
[----:B------:R-:W-:Y:S01]  /*6c70*/  VIADD R0, R97, 0x7e ;  /* 0x0000007e61007836 */ /* 0x000fe20000000000 */
[-C--:B------:R-:W-:Y:S02]  /*6c80*/  LEA.HI.X.SX32 R5, R17, R24.reuse, 0x1, P6 ;  /* 0x0000001811057211 */ /* 0x080fe400030f0eff */
[----:B------:R-:W-:Y:S01]  /*6c90*/  LEA.HI.X.SX32 R15, R19, R24, 0x1, P3 ;  /* 0x00000018130f7211 */ /* 0x000fe200018f0eff */
[----:B------:R-:W-:Y:S01]  /*6ca0*/  IMAD R19, R3, 0x4, R19 ;  /* 0x0000000403137824 */ /* 0x000fe200078e0213 */
[----:B------:R-:W-:Y:S01]  /*6cb0*/  PRMT R17, R10, 0x7771, RZ ;  /* 0x000077710a117816 */ /* 0x000fe200000000ff */
[----:B------:R2:W-:Y:S01]  /*6cc0*/  @P2 STG.E.U8 desc[UR10][R4.64], R23 ;  /* 0x0000001704002986 */ /* 0x0005e2000c10110a */
[----:B0-----:R-:W-:-:S02]  /*6cd0*/  IADD3 R12, P6, R21, R2, RZ ;  /* 0x00000002150c7210 */ /* 0x001fc40007fde0ff */
[----:B------:R-:W-:Y:S01]  /*6ce0*/  ISETP.LT.AND P3, PT, R103, UR7, !P0 ;  /* 0x0000000767007c0c */ /* 0x000fe2000c761270 */
[----:B-1----:R-:W-:Y:S01]  /*6cf0*/  IMAD R7, R3, 0x2, R19 ;  /* 0x0000000203077824 */ /* 0x002fe200078e0213 */
[----:B------:R-:W-:Y:S01]  /*6d00*/  LEA.HI.X.SX32 R13, R21, R24, 0x1, P6 ;  /* 0x00000018150d7211 */ /* 0x000fe200030f0eff */
[----:B------:R0:W-:Y:S01]  /*6d10*/  @P5 STG.E.U8 desc[UR10][R14.64], R17 ;  /* 0x000000110e005986 */ /* 0x0001e2000c10110a */
[----:B------:R-:W-:Y:S02]  /*6d20*/  ISETP.LT.AND P5, PT, R101, UR7, !P0 ;  /* 0x0000000765007c0c */ /* 0x000fe4000c7a1270 */
[----:B------:R-:W-:Y:S02]  /*6d30*/  PRMT R21, R11, 0x7771, RZ ;  /* 0x000077710b157816 */ /* 0x000fe400000000ff */
[----:B------:R-:W-:Y:S01]  /*6d40*/  PRMT R27, R8, 0x7772, RZ ;  /* 0x00007772081b7816 */ /* 0x000fe200000000ff */
[----:B--2---:R-:W-:Y:S01]  /*6d50*/  IMAD R23, R0, R3, RZ ;  /* 0x0000000300177224 */ /* 0x004fe200078e02ff */
[----:B------:R-:W-:Y:S01]  /*6d60*/  IADD3 R4, P6, R19, R2, RZ ;  /* 0x0000000213047210 */ /* 0x000fe20007fde0ff */
[----:B------:R1:W-:Y:S01]  /*6d70*/  @P4 STG.E.U8 desc[UR10][R12.64], R21 ;  /* 0x000000150c004986 */ /* 0x0003e2000c10110a */
[----:B------:R-:W-:-:S02]  /*6d80*/  PRMT R25, R9, 0x7772, RZ ;  /* 0x0000777209197816 */ /* 0x000fc400000000ff */
[----:B------:R-:W-:Y:S01]  /*6d90*/  LEA.HI.X.SX32 R5, R19, R24, 0x1, P6 ;  /* 0x0000001813057211 */ /* 0x000fe200030f0eff */
[----:B0-----:R-:W-:Y:S01]  /*6da0*/  IMAD R15, R3, 0x2, R7 ;  /* 0x00000002030f7824 */ /* 0x001fe200078e0207 */
[----:B------:R-:W-:Y:S02]  /*6db0*/  IADD3 R6, P6, R7, R2, RZ ;  /* 0x0000000207067210 */ /* 0x000fe40007fde0ff */
[----:B------:R-:W-:Y:S01]  /*6dc0*/  ISETP.LT.AND P4, PT, R99, UR7, !P0 ;  /* 0x0000000763007c0c */ /* 0x000fe2000c781270 */
[----:B------:R-:W-:Y:S01]  /*6dd0*/  IMAD R17, R3, 0x2, R15 ;  /* 0x0000000203117824 */ /* 0x000fe200078e020f */
[----:B------:R-:W-:Y:S01]  /*6de0*/  LEA.HI.X.SX32 R7, R7, R24, 0x1, P6 ;  /* 0x0000001807077211 */ /* 0x000fe200030f0eff */
[----:B------:R0:W-:Y:S01]  /*6df0*/  @P3 STG.E.U8 desc[UR10][R4.64], R27 ;  /* 0x0000001b04003986 */ /* 0x0001e2000c10110a */
[----:B------:R-:W-:Y:S01]  /*6e00*/  ISETP.LT.AND P2, PT, R105, UR7, !P0 ;  /* 0x0000000769007c0c */ /* 0x000fe2000c741270 */
[----:B------:R-:W-:Y:S01]  /*6e10*/  IMAD R19, R3, 0x2, R17 ;  /* 0x0000000203137824 */ /* 0x000fe200078e0211 */
[-C--:B-1----:R-:W-:Y:S01]  /*6e20*/  IADD3 R12, P3, R15, R2.reuse, RZ ;  /* 0x000000020f0c7210 */ /* 0x082fe20007f7e0ff */
[----:B------:R1:W-:Y:S01]  /*6e30*/  @P5 STG.E.U8 desc[UR10][R6.64], R25 ;  /* 0x0000001906005986 */ /* 0x0003e2000c10110a */
[----:B------:R-:W-:Y:S01]  /*6e40*/  IADD3 R14, P5, R17, R2, RZ ;  /* 0x00000002110e7210 */ /* 0x000fe20007fbe0ff */
[----:B------:R-:W-:Y:S01]  /*6e50*/  IMAD R21, R3, 0x2, R19 ;  /* 0x0000000203157824 */ /* 0x000fe200078e0213 */
[----:B------:R-:W-:-:S02]  /*6e60*/  LEA.HI.X.SX32 R13, R15, R24, 0x1, P3 ;  /* 0x000000180f0d7211 */ /* 0x000fc400018f0eff */
[----:B------:R-:W-:Y:S01]  /*6e70*/  IADD3 R16, P3, R19, R2, RZ ;  /* 0x0000000213107210 */ /* 0x000fe20007f7e0ff */
[----:B------:R-:W-:Y:S01]  /*6e80*/  IMAD R3, R3, 0x2, R21 ;  /* 0x0000000203037824 */ /* 0x000fe200078e0215 */
[-C--:B------:R-:W-:Y:S02]  /*6e90*/  LEA.HI.X.SX32 R15, R17, R24.reuse, 0x1, P5 ;  /* 0x00000018110f7211 */ /* 0x080fe400028f0eff */
[----:B------:R-:W-:Y:S02]  /*6ea0*/  LEA.HI.X.SX32 R17, R19, R24, 0x1, P3 ;  /* 0x0000001813117211 */ /* 0x000fe400018f0eff */
[-C--:B0-----:R-:W-:Y:S02]  /*6eb0*/  IADD3 R4, P6, R21, R2.reuse, RZ ;  /* 0x0000000215047210 */ /* 0x081fe40007fde0ff */
[----:B-1----:R-:W-:Y:S02]  /*6ec0*/  IADD3 R6, P3, R3, R2, RZ ;  /* 0x0000000203067210 */ /* 0x002fe40007f7e0ff */
[----:B------:R-:W-:-:S02]  /*6ed0*/  ISETP.LT.AND P5, PT, R91, UR7, !P0 ;  /* 0x000000075b007c0c */ /* 0x000fc4000c7a1270 */
[-C--:B------:R-:W-:Y:S02]  /*6ee0*/  LEA.HI.X.SX32 R7, R3, R24.reuse, 0x1, P3 ;  /* 0x0000001803077211 */ /* 0x080fe400018f0eff */
[----:B------:R-:W-:Y:S02]  /*6ef0*/  ISETP.LT.AND P3, PT, R95, UR7, !P0 ;  /* 0x000000075f007c0c */ /* 0x000fe4000c761270 */
[----:B------:R-:W-:Y:S02]  /*6f00*/  LEA.HI.X.SX32 R5, R21, R24, 0x1, P6 ;  /* 0x0000001815057211 */ /* 0x000fe400030f0eff */
[C---:B------:R-:W-:Y:S02]  /*6f10*/  IADD3 R2, P6, R23.reuse, R2, RZ ;  /* 0x0000000217027210 */ /* 0x040fe40007fde0ff */
[----:B------:R-:W-:Y:S02]  /*6f20*/  ISETP.LT.AND P0, PT, R0, UR7, !P0 ;  /* 0x0000000700007c0c */ /* 0x000fe4000c701270 */
[----:B------:R-:W-:-:S02]  /*6f30*/  LEA.HI.X.SX32 R3, R23, R24, 0x1, P6 ;  /* 0x0000001817037211 */ /* 0x000fc400030f0eff */
[----:B------:R-:W-:Y:S02]  /*6f40*/  PRMT R25, R10, 0x7772, RZ ;  /* 0x000077720a197816 */ /* 0x000fe400000000ff */
[----:B------:R-:W-:Y:S02]  /*6f50*/  PRMT R23, R11, 0x7772, RZ ;  /* 0x000077720b177816 */ /* 0x000fe400000000ff */
[----:B------:R-:W-:Y:S01]  /*6f60*/  PRMT R21, R8, 0x7773, RZ ;  /* 0x0000777308157816 */ /* 0x000fe200000000ff */
[----:B------:R0:W-:Y:S01]  /*6f70*/  @P5 STG.E.U8 desc[UR10][R12.64], R25 ;  /* 0x000000190c005986 */ /* 0x0001e2000c10110a */
[----:B------:R-:W-:Y:S02]  /*6f80*/  PRMT R19, R9, 0x7773, RZ ;  /* 0x0000777309137816 */ /* 0x000fe400000000ff */
[----:B------:R-:W-:Y:S01]  /*6f90*/  PRMT R9, R10, 0x7773, RZ ;  /* 0x000077730a097816 */ /* 0x000fe200000000ff */
[----:B------:R0:W-:Y:S01]  /*6fa0*/  @P4 STG.E.U8 desc[UR10][R14.64], R23 ;  /* 0x000000170e004986 */ /* 0x0001e2000c10110a */
[----:B------:R-:W-:-:S03]  /*6fb0*/  PRMT R11, R11, 0x7773, RZ ;  /* 0x000077730b0b7816 */ /* 0x000fc600000000ff */
[----:B------:R0:W-:Y:S04]  /*6fc0*/  @P3 STG.E.U8 desc[UR10][R16.64], R21 ;  /* 0x0000001510003986 */ /* 0x0001e8000c10110a */
[----:B------:R0:W-:Y:S04]  /*6fd0*/  @P2 STG.E.U8 desc[UR10][R4.64], R19 ;  /* 0x0000001304002986 */ /* 0x0001e8000c10110a */
[----:B------:R0:W-:Y:S01]  /*6fe0*/  @P1 STG.E.U8 desc[UR10][R6.64], R9 ;  /* 0x0000000906001986 */ /* 0x0001e2000c10110a */
[----:B------:R-:W-:Y:S05]  /*6ff0*/  @!P0 EXIT ;  /* 0x000000000000894d */ /* 0x000fea0003800000 */
[----:B------:R-:W-:Y:S01]  /*7000*/  STG.E.U8 desc[UR10][R2.64], R11 ;  /* 0x0000000b02007986 */ /* 0x000fe2000c10110a */
[----:B------:R-:W-:Y:S05]  /*7010*/  EXIT ;  /* 0x000000000000794d */ /* 0x000fea0003800000 */
.L_x_2:
[----:B------:R-:W-:-:S00]  /*7020*/  BRA `(.L_x_2) ;  /* 0xfffffffc00fc7947 */ /* 0x000fc0000383ffff */
[----:B------:R-:W-:-:S00]  /*7030*/  NOP ;  /* 0x0000000000007918 */ /* 0x000fc00000000000 */
        /* <DEDUP_REMOVED lines=12> */
.L_x_3:


//--------------------- .nv.shared.matmul_kernel  --------------------------
	.section	.nv.shared.matmul_kernel,"aw",@nobits
	.sectionflags	@""
	.align	16
	.zero		1024


//--------------------- .nv.shared.reserved.0     --------------------------
	.section	.nv.shared.reserved.0,"aw",@nobits
	.weak		__nv_reservedSMEM_offset_0_alias
	.size		__nv_reservedSMEM_offset_0_alias, 0, 0
	.other		__nv_reservedSMEM_offset_0_alias,@"STO_CUDA_RESERVED_SHARED STV_DEFAULT"
__nv_reservedSMEM_offset_0_alias:
	.zero		0


//--------------------- .nv.constant0.matmul_kernel --------------------------
	.section	.nv.constant0.matmul_kernel,"a",@progbits
	.sectionflags	@""
	.align	4
.nv.constant0.matmul_kernel:
	.zero		608


//--------------------- SYMBOLS --------------------------

	.type		.nv.reservedSmem.offset0,@object
	.size		.nv.reservedSmem.offset0,0x4
